def attn_fwd(
    Q,
    K,
    V,
    Out,
    Lse,
    sm_scale,
    stride_qz,
    stride_qh,
    stride_qm,
    stride_qk,
    stride_kz,
    stride_kh,
    stride_kn,
    stride_kk,
    stride_vz,
    stride_vh,
    stride_vn,
    stride_vk,
    stride_oz,
    stride_oh,
    stride_om,
    stride_ok,
    seqlen_q,
    seqlen_k,
    BLOCK_M: tl.constexpr,
    BLOCK_N: tl.constexpr,
    HEAD_DIM: tl.constexpr,
    CAUSAL: tl.constexpr,
):
    start_m = tl.program_id(0)
    off_hz = tl.program_id(1)
    q_off = off_hz * stride_qh
    k_off = off_hz * stride_kh
    v_off = off_hz * stride_vh
    offs_m = start_m * BLOCK_M + tl.arange(0, BLOCK_M)
    offs_d = tl.arange(0, HEAD_DIM)
    offs_n = tl.arange(0, BLOCK_N)
    q_ptrs = Q + q_off + offs_m[:, None] * stride_qm + offs_d[None, :] * stride_qk
    k_ptrs = K + k_off + offs_d[:, None] * stride_kk + offs_n[None, :] * stride_kn
    v_ptrs = V + v_off + offs_n[:, None] * stride_vn + offs_d[None, :] * stride_vk
    m_i = tl.full([BLOCK_M], float("-inf"), dtype=tl.float32)
    l_i = tl.zeros([BLOCK_M], dtype=tl.float32) + 1.0
    acc = tl.zeros([BLOCK_M, HEAD_DIM], dtype=tl.float32)
    q = tl.load(q_ptrs)
    acc, l_i, m_i = _attn_fwd_inner(
        acc,
        l_i,
        m_i,
        q,
        k_ptrs,
        v_ptrs,
        sm_scale,
        stride_kn,
        stride_vn,
        start_m,
        seqlen_k,
        BLOCK_M,
        BLOCK_N,
        HEAD_DIM,
        CAUSAL,
    )
    acc = acc / l_i[:, None]
    lse = m_i + tl.math.log2(l_i) / 1.4426950408889634
    o_ptrs = (
        Out
        + off_hz * stride_oh
        + offs_m[:, None] * stride_om
        + offs_d[None, :] * stride_ok
    )
    tl.store(o_ptrs, acc.to(Out.dtype.element_ty))
    tl.store(Lse + off_hz * seqlen_q + offs_m, lse)

# config = {"BLOCK_M": 32, "BLOCK_N": 32, "HEAD_DIM": 128, "arch": "sm_100", "causal": true, "dtype": "fp16", "num_stages": 4, "num_warps": 8}
# arch = sm_100


// ===== COMPILED SASS (sm_100a) =====

	.target	sm_100a

	.elftype	@"ET_EXEC"


//--------------------- .note.nv.tkinfo           --------------------------
	.section	.note.nv.tkinfo,"",@"SHT_NOTE"
	.sectionflags	@"SHF_NOTE_NV_TKINFO"
	.tkinfo
        /*0018*/ 	.word	0x00000081
        /*0030*/ 	.string	""
        /*0030*/ 	.string	"ptxas-blackwell"
        /*0030*/ 	.string	"Cuda compilation tools, release 12.9, V12.9.86"
        /*0030*/ 	.string	"Build cuda_12.9.r12.9/compiler.36037853_0"
        /*0030*/ 	.string	"-v  -suppress-debug-info  -lineinfo  -arch sm_100a "



//--------------------- .note.nv.cuver            --------------------------
	.section	.note.nv.cuver,"",@"SHT_NOTE"
	.sectionflags	@"SHF_NOTE_NV_CUVER"
        /*0018*/ 	.short	0x0001
        /*001a*/ 	.short	0x0064
        /*001c*/ 	.short	0x0001
        /*001e*/ 	.short	0x0000
        /*0020*/ 	.short	0x0001
        /*0022*/ 	.short	0x0000


//--------------------- .nv.info                  --------------------------
	.section	.nv.info,"",@"SHT_CUDA_INFO"
	.align	4


	//----- nvinfo : EIATTR_REGCOUNT
	.align		4
        /*0000*/ 	.byte	0x04, 0x2f
        /*0002*/ 	.short	(.L_2 - .L_1)
	.align		4
.L_1:
        /*0004*/ 	.word	index@(attn_fwd)
        /*0008*/ 	.word	0x000000b9


	//----- nvinfo : EIATTR_FRAME_SIZE
	.align		4
.L_2:
        /*000c*/ 	.byte	0x04, 0x11
        /*000e*/ 	.short	(.L_4 - .L_3)
	.align		4
.L_3:
        /*0010*/ 	.word	index@(attn_fwd)
        /*0014*/ 	.word	0x00000000


	//----- nvinfo : EIATTR_MIN_STACK_SIZE
	.align		4
.L_4:
        /*0018*/ 	.byte	0x04, 0x12
        /*001a*/ 	.short	(.L_6 - .L_5)
	.align		4
.L_5:
        /*001c*/ 	.word	index@(attn_fwd)
        /*0020*/ 	.word	0x00000000
.L_6:


//--------------------- .nv.info.attn_fwd         --------------------------
	.section	.nv.info.attn_fwd,"",@"SHT_CUDA_INFO"
	.sectionflags	@""
	.align	4


	//----- nvinfo : EIATTR_CUDA_API_VERSION
	.align		4
        /*0000*/ 	.byte	0x04, 0x37
        /*0002*/ 	.short	(.L_8 - .L_7)
.L_7:
        /*0004*/ 	.word	0x00000081


	//----- nvinfo : EIATTR_KPARAM_INFO
	.align		4
.L_8:
        /*0008*/ 	.byte	0x04, 0x17
        /*000a*/ 	.short	(.L_10 - .L_9)
.L_9:
        /*000c*/ 	.word	0x00000000
        /*0010*/ 	.short	0x0019
        /*0012*/ 	.short	0x0080
        /*0014*/ 	.byte	0x00, 0xf4, 0x21, 0x00


	//----- nvinfo : EIATTR_KPARAM_INFO
	.align		4
.L_10:
        /*0018*/ 	.byte	0x04, 0x17
        /*001a*/ 	.short	(.L_12 - .L_11)
.L_11:
        /*001c*/ 	.word	0x00000000
        /*0020*/ 	.short	0x0018
        /*0022*/ 	.short	0x0078
        /*0024*/ 	.byte	0x00, 0xf4, 0x21, 0x00


	//----- nvinfo : EIATTR_KPARAM_INFO
	.align		4
.L_12:
        /*0028*/ 	.byte	0x04, 0x17
        /*002a*/ 	.short	(.L_14 - .L_13)
.L_13:
        /*002c*/ 	.word	0x00000000
        /*0030*/ 	.short	0x0017
        /*0032*/ 	.short	0x0070
        /*0034*/ 	.byte	0x00, 0xf0, 0x11, 0x00


	//----- nvinfo : EIATTR_KPARAM_INFO
	.align		4
.L_14:
        /*0038*/ 	.byte	0x04, 0x17
        /*003a*/ 	.short	(.L_16 - .L_15)
.L_15:
        /*003c*/ 	.word	0x00000000
        /*0040*/ 	.short	0x0016
        /*0042*/ 	.short	0x006c
        /*0044*/ 	.byte	0x00, 0xf0, 0x11, 0x00


	//----- nvinfo : EIATTR_KPARAM_INFO
	.align		4
.L_16:
        /*0048*/ 	.byte	0x04, 0x17
        /*004a*/ 	.short	(.L_18 - .L_17)
.L_17:
        /*004c*/ 	.word	0x00000000
        /*0050*/ 	.short	0x0015
        /*0052*/ 	.short	0x0068
        /*0054*/ 	.byte	0x00, 0xf0, 0x11, 0x00


	//----- nvinfo : EIATTR_KPARAM_INFO
	.align		4
.L_18:
        /*0058*/ 	.byte	0x04, 0x17
        /*005a*/ 	.short	(.L_20 - .L_19)
.L_19:
        /*005c*/ 	.word	0x00000000
        /*0060*/ 	.short	0x0014
        /*0062*/ 	.short	0x0064
        /*0064*/ 	.byte	0x00, 0xf0, 0x11, 0x00


	//----- nvinfo : EIATTR_KPARAM_INFO
	.align		4
.L_20:
        /*0068*/ 	.byte	0x04, 0x17
        /*006a*/ 	.short	(.L_22 - .L_21)
.L_21:
        /*006c*/ 	.word	0x00000000
        /*0070*/ 	.short	0x0013
        /*0072*/ 	.short	0x0060
        /*0074*/ 	.byte	0x00, 0xf0, 0x11, 0x00


	//----- nvinfo : EIATTR_KPARAM_INFO
	.align		4
.L_22:
        /*0078*/ 	.byte	0x04, 0x17
        /*007a*/ 	.short	(.L_24 - .L_23)
.L_23:
        /*007c*/ 	.word	0x00000000
        /*0080*/ 	.short	0x0012
        /*0082*/ 	.short	0x005c
        /*0084*/ 	.byte	0x00, 0xf0, 0x11, 0x00


	//----- nvinfo : EIATTR_KPARAM_INFO
	.align		4
.L_24:
        /*0088*/ 	.byte	0x04, 0x17
        /*008a*/ 	.short	(.L_26 - .L_25)
.L_25:
        /*008c*/ 	.word	0x00000000
        /*0090*/ 	.short	0x0011
        /*0092*/ 	.short	0x0058
        /*0094*/ 	.byte	0x00, 0xf0, 0x11, 0x00


	//----- nvinfo : EIATTR_KPARAM_INFO
	.align		4
.L_26:
        /*0098*/ 	.byte	0x04, 0x17
        /*009a*/ 	.short	(.L_28 - .L_27)
.L_27:
        /*009c*/ 	.word	0x00000000
        /*00a0*/ 	.short	0x0010
        /*00a2*/ 	.short	0x0054
        /*00a4*/ 	.byte	0x00, 0xf0, 0x11, 0x00


	//----- nvinfo : EIATTR_KPARAM_INFO
	.align		4
.L_28:
        /*00a8*/ 	.byte	0x04, 0x17
        /*00aa*/ 	.short	(.L_30 - .L_29)
.L_29:
        /*00ac*/ 	.word	0x00000000
        /*00b0*/ 	.short	0x000f
        /*00b2*/ 	.short	0x0050
        /*00b4*/ 	.byte	0x00, 0xf0, 0x11, 0x00


	//----- nvinfo : EIATTR_KPARAM_INFO
	.align		4
.L_30:
        /*00b8*/ 	.byte	0x04, 0x17
        /*00ba*/ 	.short	(.L_32 - .L_31)
.L_31:
        /*00bc*/ 	.word	0x00000000
        /*00c0*/ 	.short	0x000e
        /*00c2*/ 	.short	0x004c
        /*00c4*/ 	.byte	0x00, 0xf0, 0x11, 0x00


	//----- nvinfo : EIATTR_KPARAM_INFO
	.align		4
.L_32:
        /*00c8*/ 	.byte	0x04, 0x17
        /*00ca*/ 	.short	(.L_34 - .L_33)
.L_33:
        /*00cc*/ 	.word	0x00000000
        /*00d0*/ 	.short	0x000d
        /*00d2*/ 	.short	0x0048
        /*00d4*/ 	.byte	0x00, 0xf0, 0x11, 0x00


	//----- nvinfo : EIATTR_KPARAM_INFO
	.align		4
.L_34:
        /*00d8*/ 	.byte	0x04, 0x17
        /*00da*/ 	.short	(.L_36 - .L_35)
.L_35:
        /*00dc*/ 	.word	0x00000000
        /*00e0*/ 	.short	0x000c
        /*00e2*/ 	.short	0x0044
        /*00e4*/ 	.byte	0x00, 0xf0, 0x11, 0x00


	//----- nvinfo : EIATTR_KPARAM_INFO
	.align		4
.L_36:
        /*00e8*/ 	.byte	0x04, 0x17
        /*00ea*/ 	.short	(.L_38 - .L_37)
.L_37:
        /*00ec*/ 	.word	0x00000000
        /*00f0*/ 	.short	0x000b
        /*00f2*/ 	.short	0x0040
        /*00f4*/ 	.byte	0x00, 0xf0, 0x11, 0x00


	//----- nvinfo : EIATTR_KPARAM_INFO
	.align		4
.L_38:
        /*00f8*/ 	.byte	0x04, 0x17
        /*00fa*/ 	.short	(.L_40 - .L_39)
.L_39:
        /*00fc*/ 	.word	0x00000000
        /*0100*/ 	.short	0x000a
        /*0102*/ 	.short	0x003c
        /*0104*/ 	.byte	0x00, 0xf0, 0x11, 0x00


	//----- nvinfo : EIATTR_KPARAM_INFO
	.align		4
.L_40:
        /*0108*/ 	.byte	0x04, 0x17
        /*010a*/ 	.short	(.L_42 - .L_41)
.L_41:
        /*010c*/ 	.word	0x00000000
        /*0110*/ 	.short	0x0009
        /*0112*/ 	.short	0x0038
        /*0114*/ 	.byte	0x00, 0xf0, 0x11, 0x00


	//----- nvinfo : EIATTR_KPARAM_INFO
	.align		4
.L_42:
        /*0118*/ 	.byte	0x04, 0x17
        /*011a*/ 	.short	(.L_44 - .L_43)
.L_43:
        /*011c*/ 	.word	0x00000000
        /*0120*/ 	.short	0x0008
        /*0122*/ 	.short	0x0034
        /*0124*/ 	.byte	0x00, 0xf0, 0x11, 0x00


	//----- nvinfo : EIATTR_KPARAM_INFO
	.align		4
.L_44:
        /*0128*/ 	.byte	0x04, 0x17
        /*012a*/ 	.short	(.L_46 - .L_45)
.L_45:
        /*012c*/ 	.word	0x00000000
        /*0130*/ 	.short	0x0007
        /*0132*/ 	.short	0x0030
        /*0134*/ 	.byte	0x00, 0xf0, 0x11, 0x00


	//----- nvinfo : EIATTR_KPARAM_INFO
	.align		4
.L_46:
        /*0138*/ 	.byte	0x04, 0x17
        /*013a*/ 	.short	(.L_48 - .L_47)
.L_47:
        /*013c*/ 	.word	0x00000000
        /*0140*/ 	.short	0x0006
        /*0142*/ 	.short	0x002c
        /*0144*/ 	.byte	0x00, 0xf0, 0x11, 0x00


	//----- nvinfo : EIATTR_KPARAM_INFO
	.align		4
.L_48:
        /*0148*/ 	.byte	0x04, 0x17
        /*014a*/ 	.short	(.L_50 - .L_49)
.L_49:
        /*014c*/ 	.word	0x00000000
        /*0150*/ 	.short	0x0005
        /*0152*/ 	.short	0x0028
        /*0154*/ 	.byte	0x00, 0xf0, 0x11, 0x00


	//----- nvinfo : EIATTR_KPARAM_INFO
	.align		4
.L_50:
        /*0158*/ 	.byte	0x04, 0x17
        /*015a*/ 	.short	(.L_52 - .L_51)
.L_51:
        /*015c*/ 	.word	0x00000000
        /*0160*/ 	.short	0x0004
        /*0162*/ 	.short	0x0020
        /*0164*/ 	.byte	0x00, 0xf4, 0x21, 0x00


	//----- nvinfo : EIATTR_KPARAM_INFO
	.align		4
.L_52:
        /*0168*/ 	.byte	0x04, 0x17
        /*016a*/ 	.short	(.L_54 - .L_53)
.L_53:
        /*016c*/ 	.word	0x00000000
        /*0170*/ 	.short	0x0003
        /*0172*/ 	.short	0x0018
        /*0174*/ 	.byte	0x00, 0xf4, 0x21, 0x00


	//----- nvinfo : EIATTR_KPARAM_INFO
	.align		4
.L_54:
        /*0178*/ 	.byte	0x04, 0x17
        /*017a*/ 	.short	(.L_56 - .L_55)
.L_55:
        /*017c*/ 	.word	0x00000000
        /*0180*/ 	.short	0x0002
        /*0182*/ 	.short	0x0010
        /*0184*/ 	.byte	0x00, 0xf4, 0x21, 0x00


	//----- nvinfo : EIATTR_KPARAM_INFO
	.align		4
.L_56:
        /*0188*/ 	.byte	0x04, 0x17
        /*018a*/ 	.short	(.L_58 - .L_57)
.L_57:
        /*018c*/ 	.word	0x00000000
        /*0190*/ 	.short	0x0001
        /*0192*/ 	.short	0x0008
        /*0194*/ 	.byte	0x00, 0xf4, 0x21, 0x00


	//----- nvinfo : EIATTR_KPARAM_INFO
	.align		4
.L_58:
        /*0198*/ 	.byte	0x04, 0x17
        /*019a*/ 	.short	(.L_60 - .L_59)
.L_59:
        /*019c*/ 	.word	0x00000000
        /*01a0*/ 	.short	0x0000
        /*01a2*/ 	.short	0x0000
        /*01a4*/ 	.byte	0x00, 0xf4, 0x21, 0x00


	//----- nvinfo : EIATTR_SPARSE_MMA_MASK
	.align		4
.L_60:
        /*01a8*/ 	.byte	0x03, 0x50
        /*01aa*/ 	.short	0x0000


	//----- nvinfo : EIATTR_MAXREG_COUNT
	.align		4
        /*01ac*/ 	.byte	0x03, 0x1b
        /*01ae*/ 	.short	0x00ff


	//----- nvinfo : EIATTR_NUM_BARRIERS
	.align		4
        /*01b0*/ 	.byte	0x02, 0x4c
        /*01b2*/ 	.byte	0x01
	.zero		1


	//----- nvinfo : EIATTR_COOP_GROUP_MASK_REGIDS
	.align		4
        /*01b4*/ 	.byte	0x04, 0x29
        /*01b6*/ 	.short	(.L_62 - .L_61)


	//   ....[0]....
.L_61:
        /*01b8*/ 	.word	0xffffffff


	//   ....[1]....
        /*01bc*/ 	.word	0xffffffff


	//   ....[2]....
        /*01c0*/ 	.word	0xffffffff


	//   ....[3]....
        /*01c4*/ 	.word	0xffffffff


	//   ....[4]....
        /*01c8*/ 	.word	0xffffffff


	//   ....[5]....
        /*01cc*/ 	.word	0xffffffff


	//   ....[6]....
        /*01d0*/ 	.word	0xffffffff


	//   ....[7]....
        /*01d4*/ 	.word	0xffffffff


	//   ....[8]....
        /*01d8*/ 	.word	0xffffffff


	//   ....[9]....
        /*01dc*/ 	.word	0xffffffff


	//   ....[10]....
        /*01e0*/ 	.word	0xffffffff


	//   ....[11]....
        /*01e4*/ 	.word	0xffffffff


	//   ....[12]....
        /*01e8*/ 	.word	0xffffffff


	//   ....[13]....
        /*01ec*/ 	.word	0xffffffff


	//   ....[14]....
        /*01f0*/ 	.word	0xffffffff


	//   ....[15]....
        /*01f4*/ 	.word	0xffffffff


	//   ....[16]....
        /*01f8*/ 	.word	0xffffffff


	//   ....[17]....
        /*01fc*/ 	.word	0xffffffff


	//   ....[18]....
        /*0200*/ 	.word	0xffffffff


	//   ....[19]....
        /*0204*/ 	.word	0xffffffff


	//----- nvinfo : EIATTR_COOP_GROUP_INSTR_OFFSETS
	.align		4
.L_62:
        /*0208*/ 	.byte	0x04, 0x28
        /*020a*/ 	.short	(.L_64 - .L_63)


	//   ....[0]....
.L_63:
        /*020c*/ 	.word	0x00001cf0


	//   ....[1]....
        /*0210*/ 	.word	0x00001d00


	//   ....[2]....
        /*0214*/ 	.word	0x00001d10


	//   ....[3]....
        /*0218*/ 	.word	0x00001d20


	//   ....[4]....
        /*021c*/ 	.word	0x00001d60


	//   ....[5]....
        /*0220*/ 	.word	0x00001d80


	//   ....[6]....
        /*0224*/ 	.word	0x00001d90


	//   ....[7]....
        /*0228*/ 	.word	0x00001da0


	//   ....[8]....
        /*022c*/ 	.word	0x00001e50


	//   ....[9]....
        /*0230*/ 	.word	0x00001e70


	//   ....[10]....
        /*0234*/ 	.word	0x000020e0


	//   ....[11]....
        /*0238*/ 	.word	0x000020f0


	//   ....[12]....
        /*023c*/ 	.word	0x00002110


	//   ....[13]....
        /*0240*/ 	.word	0x00002120


	//   ....[14]....
        /*0244*/ 	.word	0x00002150


	//   ....[15]....
        /*0248*/ 	.word	0x00002180


	//   ....[16]....
        /*024c*/ 	.word	0x00002190


	//   ....[17]....
        /*0250*/ 	.word	0x000021a0


	//   ....[18]....
        /*0254*/ 	.word	0x00002260


	//   ....[19]....
        /*0258*/ 	.word	0x00002280


	//----- nvinfo : EIATTR_VRC_CTA_INIT_COUNT
	.align		4
.L_64:
        /*025c*/ 	.byte	0x02, 0x4a
	.zero		1
	.zero		1


	//----- nvinfo : EIATTR_EXIT_INSTR_OFFSETS
	.align		4
        /*0260*/ 	.byte	0x04, 0x1c
        /*0262*/ 	.short	(.L_66 - .L_65)


	//   ....[0]....
.L_65:
        /*0264*/ 	.word	0x00003dd0


	//   ....[1]....
        /*0268*/ 	.word	0x00003e00


	//----- nvinfo : EIATTR_REQNTID
	.align		4
.L_66:
        /*026c*/ 	.byte	0x04, 0x10
        /*026e*/ 	.short	(.L_68 - .L_67)
.L_67:
        /*0270*/ 	.word	0x00000100
        /*0274*/ 	.word	0x00000001
        /*0278*/ 	.word	0x00000001


	//----- nvinfo : EIATTR_CBANK_PARAM_SIZE
	.align		4
.L_68:
        /*027c*/ 	.byte	0x03, 0x19
        /*027e*/ 	.short	0x0088


	//----- nvinfo : EIATTR_PARAM_CBANK
	.align		4
        /*0280*/ 	.byte	0x04, 0x0a
        /*0282*/ 	.short	(.L_70 - .L_69)
	.align		4
.L_69:
        /*0284*/ 	.word	index@(.nv.constant0.attn_fwd)
        /*0288*/ 	.short	0x0380
        /*028a*/ 	.short	0x0088


	//----- nvinfo : EIATTR_SW_WAR
	.align		4
.L_70:
        /*028c*/ 	.byte	0x04, 0x36
        /*028e*/ 	.short	(.L_72 - .L_71)
.L_71:
        /*0290*/ 	.word	0x00000008
.L_72:


//--------------------- .nv.compat                --------------------------
	.section	.nv.compat,"",@"SHT_CUDA_COMPAT_INFO"
	.align	4
        /*0000*/ 	.byte	0x02, 0x02, 0x01, 0x00, 0x02, 0x05, 0x05, 0x00, 0x02, 0x03, 0x00, 0x00, 0x02, 0x06, 0x01, 0x00


//--------------------- .nv.callgraph             --------------------------
	.section	.nv.callgraph,"",@"SHT_CUDA_CALLGRAPH"
	.align	4
	.sectionentsize	8
	.align		4
        /*0000*/ 	.word	0x00000000
	.align		4
        /*0004*/ 	.word	0xffffffff
	.align		4
        /*0008*/ 	.word	0x00000000
	.align		4
        /*000c*/ 	.word	0xfffffffe
	.align		4
        /*0010*/ 	.word	0x00000000
	.align		4
        /*0014*/ 	.word	0xfffffffd
	.align		4
        /*0018*/ 	.word	0x00000000
	.align		4
        /*001c*/ 	.word	0xfffffffc


//--------------------- .nv.constant4             --------------------------
	.section	.nv.constant4,"a",@progbits
	.align	8
	.align		8
.nv.constant4:
        /*0000*/ 	.dword	_$_str


//--------------------- .text.attn_fwd            --------------------------
	.section	.text.attn_fwd,"ax",@progbits
	.align	128
        .global         attn_fwd
        .type           attn_fwd,@function
        .size           attn_fwd,(.L_x_3 - attn_fwd)
        .other          attn_fwd,@"STO_CUDA_ENTRY STV_DEFAULT"
attn_fwd:
.text.attn_fwd:
[----:B------:R-:W0:Y:S01]  /*0000*/  LDC R1, c[0x0][0x37c] ;  /* 0x0000df00ff017b82 */ /* 0x000e220000000800 */
[----:B------:R-:W1:Y:S07]  /*0010*/  S2R R26, SR_CTAID.X ;  /* 0x00000000001a7919 */ /* 0x000e6e0000002500 */
[----:B------:R-:W2:Y:S01]  /*0020*/  S2UR UR7, SR_CTAID.Y ;  /* 0x00000000000779c3 */ /* 0x000ea20000002600 */
[----:B------:R-:W2:Y:S01]  /*0030*/  LDCU.64 UR4, c[0x0][0x3b0] ;  /* 0x00007600ff0477ac */ /* 0x000ea20008000a00 */
[----:B------:R-:W3:Y:S01]  /*0040*/  S2R R0, SR_TID.X ;  /* 0x0000000000007919 */ /* 0x000ee20000002100 */
[----:B------:R-:W4:Y:S05]  /*0050*/  LDCU.64 UR10, c[0x0][0x358] ;  /* 0x00006b00ff0a77ac */ /* 0x000f2a0008000a00 */
[----:B------:R-:W5:Y:S08]  /*0060*/  LDC R40, c[0x0][0x3b8] ;  /* 0x0000ee00ff287b82 */ /* 0x000f700000000800 */
[----:B------:R-:W0:Y:S01]  /*0070*/  LDC.64 R42, c[0x0][0x380] ;  /* 0x0000e000ff2a7b82 */ /* 0x000e220000000a00 */
[----:B--2---:R-:W-:-:S04]  /*0080*/  UIMAD UR4, UR7, UR4, URZ ;  /* 0x00000004070472a4 */ /* 0x004fc8000f8e02ff */
[----:B------:R-:W-:Y:S01]  /*0090*/  USHF.L.U32 UR6, UR4, 0x1, URZ ;  /* 0x0000000104067899 */ /* 0x000fe200080006ff */
[----:B-1----:R-:W-:Y:S01]  /*00a0*/  IMAD.SHL.U32 R26, R26, 0x20, RZ ;  /* 0x000000201a1a7824 */ /* 0x002fe200078e00ff */
[----:B---3--:R-:W-:-:S04]  /*00b0*/  SHF.R.U32.HI R3, RZ, 0x5, R0 ;  /* 0x00000005ff037819 */ /* 0x008fc80000011600 */
[----:B------:R-:W-:Y:S02]  /*00c0*/  LOP3.LUT R2, R26, 0x1f, R0, 0xf8, !PT ;  /* 0x0000001f1a027812 */ /* 0x000fe400078ef800 */
[----:B------:R-:W-:-:S03]  /*00d0*/  SGXT.U32 R3, R3, 0x3 ;  /* 0x000000030303781a */ /* 0x000fc60000000000 */
[----:B------:R-:W-:Y:S01]  /*00e0*/  IMAD R4, R2, UR5, RZ ;  /* 0x0000000502047c24 */ /* 0x000fe2000f8e02ff */
[----:B------:R-:W-:Y:S01]  /*00f0*/  UIMAD.WIDE UR4, UR4, 0x2, URZ ;  /* 0x00000002040478a5 */ /* 0x000fe2000f8e02ff */
[----:B-----5:R-:W-:Y:S02]  /*0100*/  IMAD R7, R3, R40, RZ ;  /* 0x0000002803077224 */ /* 0x020fe400078e02ff */
[----:B------:R-:W-:Y:S02]  /*0110*/  IMAD.SHL.U32 R5, R4, 0x2, RZ ;  /* 0x0000000204057824 */ /* 0x000fe400078e00ff */
[----:B------:R-:W-:Y:S02]  /*0120*/  IMAD R9, R40, 0x8, R7 ;  /* 0x0000000828097824 */ /* 0x000fe400078e0207 */
[----:B------:R-:W-:Y:S01]  /*0130*/  IMAD.HI R4, R4, 0x2, RZ ;  /* 0x0000000204047827 */ /* 0x000fe200078e02ff */
[----:B0-----:R-:W-:-:S03]  /*0140*/  IADD3 R42, P0, P1, R5, UR6, R42 ;  /* 0x00000006052a7c10 */ /* 0x001fc6000f91e02a */
[----:B------:R-:W-:Y:S01]  /*0150*/  IMAD R10, R40, 0x8, R9 ;  /* 0x00000008280a7824 */ /* 0x000fe200078e0209 */
[----:B------:R-:W-:Y:S02]  /*0160*/  IADD3.X R44, PT, PT, R4, UR5, R43, P0, P1 ;  /* 0x00000005042c7c10 */ /* 0x000fe400087e242b */
[-C--:B------:R-:W-:Y:S01]  /*0170*/  LEA R4, P0, R7, R42.reuse, 0x1 ;  /* 0x0000002a07047211 */ /* 0x080fe200078008ff */
[C---:B------:R-:W-:Y:S01]  /*0180*/  IMAD R11, R40.reuse, 0x8, R10 ;  /* 0x00000008280b7824 */ /* 0x040fe200078e020a */
[----:B------:R-:W-:Y:S02]  /*0190*/  LEA R6, P1, R9, R42, 0x1 ;  /* 0x0000002a09067211 */ /* 0x000fe400078208ff */
[----:B------:R-:W-:Y:S02]  /*01a0*/  LEA.HI.X.SX32 R5, R7, R44, 0x1, P0 ;  /* 0x0000002c07057211 */ /* 0x000fe400000f0eff */
[----:B------:R-:W-:Y:S02]  /*01b0*/  LEA R13, R40, R11, 0x3 ;  /* 0x0000000b280d7211 */ /* 0x000fe400078e18ff */
[----:B------:R-:W-:Y:S01]  /*01c0*/  LEA R8, P0, R10, R42, 0x1 ;  /* 0x0000002a0a087211 */ /* 0x000fe200078008ff */
[----:B----4-:R0:W2:Y:S01]  /*01d0*/  LDG.E.U16 R18, desc[UR10][R4.64] ;  /* 0x0000000a04127981 */ /* 0x0100a2000c1e1500 */
[-C--:B------:R-:W-:Y:S01]  /*01e0*/  LEA.HI.X.SX32 R7, R9, R44.reuse, 0x1, P1 ;  /* 0x0000002c09077211 */ /* 0x080fe200008f0eff */
[----:B------:R-:W-:Y:S01]  /*01f0*/  IMAD R15, R40, 0x8, R13 ;  /* 0x00000008280f7824 */ /* 0x000fe200078e020d */
[----:B------:R-:W-:-:S02]  /*0200*/  LEA.HI.X.SX32 R9, R10, R44, 0x1, P0 ;  /* 0x0000002c0a097211 */ /* 0x000fc400000f0eff */
[C---:B------:R-:W-:Y:S01]  /*0210*/  LEA R10, P0, R11.reuse, R42, 0x1 ;  /* 0x0000002a0b0a7211 */ /* 0x040fe200078008ff */
[C---:B------:R-:W-:Y:S01]  /*0220*/  IMAD R16, R40.reuse, 0x8, R15 ;  /* 0x0000000828107824 */ /* 0x040fe200078e020f */
[----:B------:R-:W3:Y:S02]  /*0230*/  LDG.E.U16 R20, desc[UR10][R6.64] ;  /* 0x0000000a06147981 */ /* 0x000ee4000c1e1500 */
[----:B------:R-:W-:Y:S02]  /*0240*/  LEA.HI.X.SX32 R11, R11, R44, 0x1, P0 ;  /* 0x0000002c0b0b7211 */ /* 0x000fe400000f0eff */
[C---:B------:R-:W-:Y:S01]  /*0250*/  LEA R12, P0, R13.reuse, R42, 0x1 ;  /* 0x0000002a0d0c7211 */ /* 0x040fe200078008ff */
[----:B------:R-:W-:Y:S01]  /*0260*/  IMAD R17, R40, 0x8, R16 ;  /* 0x0000000828117824 */ /* 0x000fe200078e0210 */
[----:B------:R1:W4:Y:S02]  /*0270*/  LDG.E.U16 R22, desc[UR10][R8.64] ;  /* 0x0000000a08167981 */ /* 0x000324000c1e1500 */
[----:B------:R-:W-:-:S02]  /*0280*/  LEA.HI.X.SX32 R13, R13, R44, 0x1, P0 ;  /* 0x0000002c0d0d7211 */ /* 0x000fc400000f0eff */
[CC--:B0-----:R-:W-:Y:S01]  /*0290*/  LEA R4, P0, R15.reuse, R42.reuse, 0x1 ;  /* 0x0000002a0f047211 */ /* 0x0c1fe200078008ff */
[----:B------:R0:W5:Y:S01]  /*02a0*/  LDG.E.U16 R24, desc[UR10][R10.64] ;  /* 0x0000000a0a187981 */ /* 0x000162000c1e1500 */
[----:B------:R-:W-:Y:S01]  /*02b0*/  LEA R14, P1, R16, R42, 0x1 ;  /* 0x0000002a100e7211 */ /* 0x000fe200078208ff */
[C---:B-1----:R-:W-:Y:S01]  /*02c0*/  IMAD R9, R40.reuse, 0x8, R17 ;  /* 0x0000000828097824 */ /* 0x042fe200078e0211 */
[----:B------:R-:W-:Y:S01]  /*02d0*/  LEA.HI.X.SX32 R5, R15, R44, 0x1, P0 ;  /* 0x0000002c0f057211 */ /* 0x000fe200000f0eff */
[----:B------:R-:W5:Y:S01]  /*02e0*/  LDG.E.U16 R28, desc[UR10][R12.64] ;  /* 0x0000000a0c1c7981 */ /* 0x000f62000c1e1500 */
[C---:B------:R-:W-:Y:S01]  /*02f0*/  LEA R6, P0, R17.reuse, R42, 0x1 ;  /* 0x0000002a11067211 */ /* 0x040fe200078008ff */
[----:B0-----:R-:W-:Y:S01]  /*0300*/  IMAD R11, R40, 0x8, R9 ;  /* 0x00000008280b7824 */ /* 0x001fe200078e0209 */
[-C--:B------:R-:W-:Y:S01]  /*0310*/  LEA.HI.X.SX32 R15, R16, R44.reuse, 0x1, P1 ;  /* 0x0000002c100f7211 */ /* 0x080fe200008f0eff */
[----:B------:R-:W5:Y:S01]  /*0320*/  LDG.E.U16 R30, desc[UR10][R4.64] ;  /* 0x0000000a041e7981 */ /* 0x000f62000c1e1500 */
[----:B------:R-:W-:-:S02]  /*0330*/  LEA.HI.X.SX32 R7, R17, R44, 0x1, P0 ;  /* 0x0000002c11077211 */ /* 0x000fc400000f0eff */
[C---:B------:R-:W-:Y:S01]  /*0340*/  LEA R8, P0, R9.reuse, R42, 0x1 ;  /* 0x0000002a09087211 */ /* 0x040fe200078008ff */
[----:B------:R0:W5:Y:S01]  /*0350*/  LDG.E.U16 R32, desc[UR10][R14.64] ;  /* 0x0000000a0e207981 */ /* 0x000162000c1e1500 */
[C---:B------:R-:W-:Y:S02]  /*0360*/  LEA R16, R40.reuse, R11, 0x3 ;  /* 0x0000000b28107211 */ /* 0x040fe400078e18ff */
[----:B------:R-:W-:Y:S01]  /*0370*/  LEA.HI.X.SX32 R9, R9, R44, 0x1, P0 ;  /* 0x0000002c09097211 */ /* 0x000fe200000f0eff */
[----:B------:R1:W5:Y:S01]  /*0380*/  LDG.E.U16 R34, desc[UR10][R6.64] ;  /* 0x0000000a06227981 */ /* 0x000362000c1e1500 */
[C---:B------:R-:W-:Y:S01]  /*0390*/  LEA R10, P0, R11.reuse, R42, 0x1 ;  /* 0x0000002a0b0a7211 */ /* 0x040fe200078008ff */
[C---:B------:R-:W-:Y:S02]  /*03a0*/  IMAD R17, R40.reuse, 0x8, R16 ;  /* 0x0000000828117824 */ /* 0x040fe400078e0210 */
[----:B------:R1:W5:Y:S01]  /*03b0*/  LDG.E.U16 R36, desc[UR10][R8.64] ;  /* 0x0000000a08247981 */ /* 0x000362000c1e1500 */
[----:B------:R-:W-:Y:S01]  /*03c0*/  LEA.HI.X.SX32 R11, R11, R44, 0x1, P0 ;  /* 0x0000002c0b0b7211 */ /* 0x000fe200000f0eff */
[----:B0-----:R-:W-:Y:S01]  /*03d0*/  IMAD R14, R40, 0x8, R17 ;  /* 0x00000008280e7824 */ /* 0x001fe200078e0211 */
[----:B------:R-:W-:-:S03]  /*03e0*/  LEA R4, P0, R17, R42, 0x1 ;  /* 0x0000002a11047211 */ /* 0x000fc600078008ff */
[----:B------:R-:W-:Y:S01]  /*03f0*/  IMAD R15, R40, 0x8, R14 ;  /* 0x00000008280f7824 */ /* 0x000fe200078e020e */
[----:B------:R-:W-:Y:S01]  /*0400*/  LEA.HI.X.SX32 R5, R17, R44, 0x1, P0 ;  /* 0x0000002c11057211 */ /* 0x000fe200000f0eff */
[----:B------:R0:W5:Y:S01]  /*0410*/  LDG.E.U16 R38, desc[UR10][R10.64] ;  /* 0x0000000a0a267981 */ /* 0x000162000c1e1500 */
[----:B-1----:R-:W-:-:S04]  /*0420*/  LEA R6, P0, R14, R42, 0x1 ;  /* 0x0000002a0e067211 */ /* 0x002fc800078008ff */
[----:B------:R-:W-:Y:S02]  /*0430*/  LEA.HI.X.SX32 R7, R14, R44, 0x1, P0 ;  /* 0x0000002c0e077211 */ /* 0x000fe400000f0eff */
[CC--:B------:R-:W-:Y:S02]  /*0440*/  LEA R8, P0, R15.reuse, R42.reuse, 0x1 ;  /* 0x0000002a0f087211 */ /* 0x0c0fe400078008ff */
[C---:B------:R-:W-:Y:S02]  /*0450*/  LEA R12, P1, R16.reuse, R42, 0x1 ;  /* 0x0000002a100c7211 */ /* 0x040fe400078208ff */
[-C--:B------:R-:W-:Y:S02]  /*0460*/  LEA.HI.X.SX32 R9, R15, R44.reuse, 0x1, P0 ;  /* 0x0000002c0f097211 */ /* 0x080fe400000f0eff */
[----:B------:R-:W-:Y:S01]  /*0470*/  LEA.HI.X.SX32 R13, R16, R44, 0x1, P1 ;  /* 0x0000002c100d7211 */ /* 0x000fe200008f0eff */
[C---:B------:R-:W-:Y:S02]  /*0480*/  IMAD R16, R40.reuse, 0x8, R15 ;  /* 0x0000000828107824 */ /* 0x040fe400078e020f */
[----:B------:R-:W5:Y:S02]  /*0490*/  LDG.E.U16 R8, desc[UR10][R8.64] ;  /* 0x0000000a08087981 */ /* 0x000f64000c1e1500 */
[----:B------:R-:W-:Y:S01]  /*04a0*/  IMAD R17, R40, 0x8, R16 ;  /* 0x0000000828117824 */ /* 0x000fe200078e0210 */
[CC--:B------:R-:W-:Y:S01]  /*04b0*/  LEA R14, P1, R16.reuse, R42.reuse, 0x1 ;  /* 0x0000002a100e7211 */ /* 0x0c0fe200078208ff */
[----:B------:R-:W5:Y:S03]  /*04c0*/  LDG.E.U16 R12, desc[UR10][R12.64] ;  /* 0x0000000a0c0c7981 */ /* 0x000f66000c1e1500 */
[----:B0-----:R-:W-:Y:S01]  /*04d0*/  LEA R10, P0, R17, R42, 0x1 ;  /* 0x0000002a110a7211 */ /* 0x001fe200078008ff */
[----:B------:R0:W5:Y:S01]  /*04e0*/  LDG.E.U16 R40, desc[UR10][R4.64] ;  /* 0x0000000a04287981 */ /* 0x000162000c1e1500 */
[----:B------:R-:W-:-:S02]  /*04f0*/  LEA.HI.X.SX32 R15, R16, R44, 0x1, P1 ;  /* 0x0000002c100f7211 */ /* 0x000fc400008f0eff */
[----:B------:R-:W-:Y:S01]  /*0500*/  LEA.HI.X.SX32 R11, R17, R44, 0x1, P0 ;  /* 0x0000002c110b7211 */ /* 0x000fe200000f0eff */
[----:B------:R1:W5:Y:S04]  /*0510*/  LDG.E.U16 R16, desc[UR10][R6.64] ;  /* 0x0000000a06107981 */ /* 0x000368000c1e1500 */
[----:B------:R-:W5:Y:S04]  /*0520*/  LDG.E.U16 R14, desc[UR10][R14.64] ;  /* 0x0000000a0e0e7981 */ /* 0x000f68000c1e1500 */
[----:B------:R-:W5:Y:S01]  /*0530*/  LDG.E.U16 R10, desc[UR10][R10.64] ;  /* 0x0000000a0a0a7981 */ /* 0x000f62000c1e1500 */
[----:B------:R-:W1:Y:S01]  /*0540*/  S2UR UR6, SR_CgaCtaId ;  /* 0x00000000000679c3 */ /* 0x000e620000008800 */
[C---:B0-----:R-:W-:Y:S01]  /*0550*/  LOP3.LUT R5, R0.reuse, 0xc0, RZ, 0xc0, !PT ;  /* 0x000000c000057812 */ /* 0x041fe200078ec0ff */
[----:B------:R-:W-:Y:S01]  /*0560*/  UMOV UR4, 0x400 ;  /* 0x0000040000047882 */ /* 0x000fe20000000000 */
[----:B------:R-:W-:-:S02]  /*0570*/  IMAD.SHL.U32 R19, R0, 0x2, RZ ;  /* 0x0000000200137824 */ /* 0x000fc400078e00ff */
[--C-:B-1----:R-:W-:Y:S02]  /*0580*/  SHF.R.U32.HI R6, RZ, 0x2, R5.reuse ;  /* 0x00000002ff067819 */ /* 0x102fe40000011605 */
[----:B------:R-:W-:Y:S02]  /*0590*/  SHF.R.U32.HI R7, RZ, 0x1, R5 ;  /* 0x00000001ff077819 */ /* 0x000fe40000011605 */
[----:B------:R-:W-:Y:S01]  /*05a0*/  LOP3.LUT R5, R6, 0x1fe, R19, 0x78, !PT ;  /* 0x000001fe06057812 */ /* 0x000fe200078e7813 */
[----:B------:R-:W-:Y:S01]  /*05b0*/  ULEA UR6, UR6, UR4, 0x18 ;  /* 0x0000000406067291 */ /* 0x000fe2000f8ec0ff */
[C---:B------:R-:W-:Y:S02]  /*05c0*/  SHF.L.U32 R13, R0.reuse, 0x2, RZ ;  /* 0x00000002000d7819 */ /* 0x040fe400000006ff */
[----:B------:R-:W-:Y:S02]  /*05d0*/  LOP3.LUT R4, R0, 0x18, RZ, 0xc0, !PT ;  /* 0x0000001800047812 */ /* 0x000fe400078ec0ff */
[----:B------:R-:W-:-:S02]  /*05e0*/  LOP3.LUT R13, R13, 0xfc, RZ, 0xc0, !PT ;  /* 0x000000fc0d0d7812 */ /* 0x000fc400078ec0ff */
[C---:B------:R-:W-:Y:S02]  /*05f0*/  LOP3.LUT R9, R0.reuse, 0xe0, RZ, 0xc0, !PT ;  /* 0x000000e000097812 */ /* 0x040fe400078ec0ff */
[----:B------:R-:W-:Y:S01]  /*0600*/  LOP3.LUT R17, R0, 0xff, RZ, 0xc0, !PT ;  /* 0x000000ff00117812 */ /* 0x000fe200078ec0ff */
[----:B------:R-:W-:Y:S01]  /*0610*/  IMAD R6, R4, 0x100, R13 ;  /* 0x0000010004067824 */ /* 0x000fe200078e020d */
[----:B------:R-:W-:Y:S01]  /*0620*/  R2UR UR8, R9 ;  /* 0x00000000090872ca */ /* 0x000fe200000e0000 */
[----:B------:R-:W-:Y:S01]  /*0630*/  IMAD.MOV.U32 R106, RZ, RZ, -0x800000 ;  /* 0xff800000ff6a7424 */ /* 0x000fe200078e00ff */
[----:B------:R-:W-:Y:S01]  /*0640*/  MOV R104, 0xff800000 ;  /* 0xff80000000687802 */ /* 0x000fe20000000f00 */
[----:B------:R-:W-:Y:S01]  /*0650*/  IMAD.MOV.U32 R105, RZ, RZ, -0x800000 ;  /* 0xff800000ff697424 */ /* 0x000fe200078e00ff */
[----:B------:R-:W-:Y:S01]  /*0660*/  LOP3.LUT R6, R6, R7, RZ, 0x3c, !PT ;  /* 0x0000000706067212 */ /* 0x000fe200078e3cff */
[----:B------:R-:W-:Y:S01]  /*0670*/  IMAD.MOV.U32 R107, RZ, RZ, -0x800000 ;  /* 0xff800000ff6b7424 */ /* 0x000fe200078e00ff */
[----:B------:R-:W-:Y:S01]  /*0680*/  CS2R R84, SRZ ;  /* 0x0000000000547805 */ /* 0x000fe2000001ff00 */
[----:B------:R-:W-:Y:S01]  /*0690*/  IMAD.MOV.U32 R154, RZ, RZ, 0x3f800000 ;  /* 0x3f800000ff9a7424 */ /* 0x000fe200078e00ff */
[----:B------:R-:W-:Y:S01]  /*06a0*/  CS2R R86, SRZ ;  /* 0x0000000000567805 */ /* 0x000fe2000001ff00 */
[----:B------:R-:W-:Y:S01]  /*06b0*/  IMAD.MOV.U32 R155, RZ, RZ, 0x3f800000 ;  /* 0x3f800000ff9b7424 */ /* 0x000fe200078e00ff */
[----:B------:R-:W-:Y:S01]  /*06c0*/  CS2R R76, SRZ ;  /* 0x00000000004c7805 */ /* 0x000fe2000001ff00 */
[----:B------:R-:W-:Y:S01]  /*06d0*/  IMAD.MOV.U32 R152, RZ, RZ, 0x3f800000 ;  /* 0x3f800000ff987424 */ /* 0x000fe200078e00ff */
[----:B------:R-:W-:Y:S01]  /*06e0*/  CS2R R78, SRZ ;  /* 0x00000000004e7805 */ /* 0x000fe2000001ff00 */
[----:B------:R-:W-:Y:S01]  /*06f0*/  IMAD.MOV.U32 R153, RZ, RZ, 0x3f800000 ;  /* 0x3f800000ff997424 */ /* 0x000fe200078e00ff */
[----:B------:R-:W-:-:S02]  /*0700*/  CS2R R72, SRZ ;  /* 0x0000000000487805 */ /* 0x000fc4000001ff00 */
[----:B------:R-:W-:Y:S02]  /*0710*/  CS2R R74, SRZ ;  /* 0x00000000004a7805 */ /* 0x000fe4000001ff00 */
[----:B------:R-:W-:Y:S02]  /*0720*/  ISETP.GE.U32.AND P5, PT, R17, 0x20, PT ;  /* 0x000000201100780c */ /* 0x000fe40003fa6070 */
[----:B------:R-:W-:Y:S02]  /*0730*/  CS2R R80, SRZ ;  /* 0x0000000000507805 */ /* 0x000fe4000001ff00 */
[----:B------:R-:W-:Y:S02]  /*0740*/  CS2R R82, SRZ ;  /* 0x0000000000527805 */ /* 0x000fe4000001ff00 */
[----:B------:R-:W-:Y:S01]  /*0750*/  LOP3.LUT R9, R0, 0x1c, RZ, 0xc0, !PT ;  /* 0x0000001c00097812 */ /* 0x000fe200078ec0ff */
[----:B--2---:R-:W-:Y:S04]  /*0760*/  STS.U16 [R5+UR6], R18 ;  /* 0x0000001205007988 */ /* 0x004fe80008000406 */
[----:B---3--:R-:W-:Y:S04]  /*0770*/  STS.U16 [R5+UR6+0x200], R20 ;  /* 0x0002001405007988 */ /* 0x008fe80008000406 */
[----:B----4-:R-:W-:Y:S04]  /*0780*/  STS.U16 [R5+UR6+0x400], R22 ;  /* 0x0004001605007988 */ /* 0x010fe80008000406 */
[----:B-----5:R-:W-:Y:S04]  /*0790*/  STS.U16 [R5+UR6+0x600], R24 ;  /* 0x0006001805007988 */ /* 0x020fe80008000406 */
[----:B------:R-:W-:Y:S04]  /*07a0*/  STS.U16 [R5+UR6+0x800], R28 ;  /* 0x0008001c05007988 */ /* 0x000fe80008000406 */
[----:B------:R-:W-:Y:S04]  /*07b0*/  STS.U16 [R5+UR6+0xa00], R30 ;  /* 0x000a001e05007988 */ /* 0x000fe80008000406 */
[----:B------:R-:W-:Y:S04]  /*07c0*/  STS.U16 [R5+UR6+0xc00], R32 ;  /* 0x000c002005007988 */ /* 0x000fe80008000406 */
[----:B------:R-:W-:Y:S04]  /*07d0*/  STS.U16 [R5+UR6+0xe00], R34 ;  /* 0x000e002205007988 */ /* 0x000fe80008000406 */
[----:B------:R-:W-:Y:S04]  /*07e0*/  STS.U16 [R5+UR6+0x1000], R36 ;  /* 0x0010002405007988 */ /* 0x000fe80008000406 */
[----:B------:R0:W-:Y:S02]  /*07f0*/  STS.U16 [R5+UR6+0x1a00], R8 ;  /* 0x001a000805007988 */ /* 0x0001e40008000406 */
[----:B0-----:R-:W-:-:S05]  /*0800*/  VIADD R8, R26, 0x20 ;  /* 0x000000201a087836 */ /* 0x001fca0000000000 */
[----:B------:R-:W-:Y:S01]  /*0810*/  ISETP.GE.AND P0, PT, R8, 0x1, PT ;  /* 0x000000010800780c */ /* 0x000fe20003f06270 */
[----:B------:R-:W-:Y:S04]  /*0820*/  STS.U16 [R5+UR6+0x1200], R38 ;  /* 0x0012002605007988 */ /* 0x000fe80008000406 */
[----:B------:R-:W-:Y:S04]  /*0830*/  STS.U16 [R5+UR6+0x1400], R12 ;  /* 0x0014000c05007988 */ /* 0x000fe80008000406 */
[----:B------:R-:W-:Y:S04]  /*0840*/  STS.U16 [R5+UR6+0x1600], R40 ;  /* 0x0016002805007988 */ /* 0x000fe80008000406 */
[----:B------:R-:W-:Y:S04]  /*0850*/  STS.U16 [R5+UR6+0x1800], R16 ;  /* 0x0018001005007988 */ /* 0x000fe80008000406 */
[----:B------:R-:W-:Y:S04]  /*0860*/  STS.U16 [R5+UR6+0x1c00], R14 ;  /* 0x001c000e05007988 */ /* 0x000fe80008000406 */
[----:B------:R0:W-:Y:S02]  /*0870*/  STS.U16 [R5+UR6+0x1e00], R10 ;  /* 0x001e000a05007988 */ /* 0x0001e40008000406 */
[----:B0-----:R-:W-:Y:S01]  /*0880*/  LOP3.LUT R10, R0, 0x3, RZ, 0xc0, !PT ;  /* 0x00000003000a7812 */ /* 0x001fe200078ec0ff */
[----:B------:R-:W-:Y:S06]  /*0890*/  @!P0 BRA `(.L_x_0) ;  /* 0x00000020005c8947 */ /* 0x000fec0003800000 */
[----:B------:R-:W0:Y:S01]  /*08a0*/  LDC.64 R48, c[0x0][0x3c0] ;  /* 0x0000f000ff307b82 */ /* 0x000e220000000a00 */
[----:B------:R-:W-:Y:S01]  /*08b0*/  SHF.R.U32.HI R12, RZ, 0x7, R0 ;  /* 0x00000007ff0c7819 */ /* 0x000fe20000011600 */
[----:B------:R-:W1:Y:S01]  /*08c0*/  LDCU.64 UR4, c[0x0][0x3d0] ;  /* 0x00007a00ff0477ac */ /* 0x000e620008000a00 */
[C---:B------:R-:W-:Y:S01]  /*08d0*/  SHF.L.U32 R11, R0.reuse, 0x3, RZ ;  /* 0x00000003000b7819 */ /* 0x040fe200000006ff */
[----:B------:R-:W-:Y:S01]  /*08e0*/  IMAD.SHL.U32 R21, R0, 0x40, RZ ;  /* 0x0000004000157824 */ /* 0x000fe200078e00ff */
[----:B------:R-:W-:Y:S01]  /*08f0*/  SGXT.U32 R12, R12, 0x1 ;  /* 0x000000010c0c781a */ /* 0x000fe20000000000 */
[----:B------:R-:W2:Y:S01]  /*0900*/  LDCU UR12, c[0x0][0x3c8] ;  /* 0x00007900ff0c77ac */ /* 0x000ea20008000800 */
[C---:B------:R-:W-:Y:S01]  /*0910*/  LOP3.LUT R14, R0.reuse, 0x60, RZ, 0xc0, !PT ;  /* 0x00000060000e7812 */ /* 0x040fe200078ec0ff */
[----:B------:R-:W3:Y:S01]  /*0920*/  LDC R60, c[0x0][0x3d8] ;  /* 0x0000f600ff3c7b82 */ /* 0x000ee20000000800 */
[C---:B------:R-:W-:Y:S01]  /*0930*/  LOP3.LUT R18, R0.reuse, 0x7f, RZ, 0xc0, !PT ;  /* 0x0000007f00127812 */ /* 0x040fe200078ec0ff */
[----:B------:R-:W4:Y:S01]  /*0940*/  LDCU.64 UR14, c[0x0][0x388] ;  /* 0x00007100ff0e77ac */ /* 0x000f220008000a00 */
[C---:B------:R-:W-:Y:S01]  /*0950*/  LOP3.LUT P0, RZ, R0.reuse, 0x80, RZ, 0xc0, !PT ;  /* 0x0000008000ff7812 */ /* 0x040fe2000780c0ff */
[----:B------:R-:W-:Y:S01]  /*0960*/  IMAD.MOV.U32 R125, RZ, RZ, -0x800000 ;  /* 0xff800000ff7d7424 */ /* 0x000fe200078e00ff */
[----:B------:R-:W-:Y:S01]  /*0970*/  LOP3.LUT R7, R0, 0x1f, RZ, 0xc0, !PT ;  /* 0x0000001f00077812 */ /* 0x000fe200078ec0ff */
[----:B------:R-:W-:Y:S01]  /*0980*/  ULEA UR9, UR8, UR6, 0x4 ;  /* 0x0000000608097291 */ /* 0x000fe2000f8e20ff */
[----:B------:R-:W-:Y:S01]  /*0990*/  LOP3.LUT R16, R11, 0x30, RZ, 0xc0, !PT ;  /* 0x000000300b107812 */ /* 0x000fe200078ec0ff */
[----:B------:R-:W-:Y:S01]  /*09a0*/  IMAD.SHL.U32 R11, R18, 0x2, RZ ;  /* 0x00000002120b7824 */ /* 0x000fe200078e00ff */
[----:B------:R-:W-:Y:S01]  /*09b0*/  SHF.R.U32.HI R13, RZ, 0x1, R14 ;  /* 0x00000001ff0d7819 */ /* 0x000fe2000001160e */
[----:B------:R-:W5:Y:S01]  /*09c0*/  LDC.64 R66, c[0x0][0x390] ;  /* 0x0000e400ff427b82 */ /* 0x000f620000000a00 */
[C---:B------:R-:W-:Y:S01]  /*09d0*/  LEA R20, R7.reuse, UR6, 0x6 ;  /* 0x0000000607147c11 */ /* 0x040fe2000f8e30ff */
[----:B-1----:R-:W-:Y:S01]  /*09e0*/  IMAD R23, R7, UR5, RZ ;  /* 0x0000000507177c24 */ /* 0x002fe2000f8e02ff */
[----:B------:R-:W-:Y:S01]  /*09f0*/  LOP3.LUT R13, R16, R13, RZ, 0x3c, !PT ;  /* 0x0000000d100d7212 */ /* 0x000fe200078e3cff */
[----:B------:R-:W-:Y:S01]  /*0a00*/  UIMAD UR4, UR7, UR4, URZ ;  /* 0x00000004070472a4 */ /* 0x000fe2000f8e02ff */
[----:B------:R-:W-:Y:S01]  /*0a10*/  LOP3.LUT R15, R0, 0x7, RZ, 0xc0, !PT ;  /* 0x00000007000f7812 */ /* 0x000fe200078ec0ff */
[----:B0-----:R-:W-:Y:S01]  /*0a20*/  IMAD R22, R12, R49, RZ ;  /* 0x000000310c167224 */ /* 0x001fe200078e02ff */
[----:B------:R-:W-:Y:S01]  /*0a30*/  SEL R12, RZ, 0x110, !P0 ;  /* 0x00000110ff0c7807 */ /* 0x000fe20004000000 */
[----:B------:R-:W-:Y:S01]  /*0a40*/  IMAD R7, R48, UR7, RZ ;  /* 0x0000000730077c24 */ /* 0x000fe2000f8e02ff */
[----:B------:R-:W-:Y:S01]  /*0a50*/  LOP3.LUT R35, R16, 0x3c0, R21, 0xf8, !PT ;  /* 0x000003c010237812 */ /* 0x000fe200078ef815 */
[----:B------:R-:W-:Y:S01]  /*0a60*/  IMAD R24, R49, 0x2, R22 ;  /* 0x0000000231187824 */ /* 0x000fe200078e0216 */
[----:B------:R-:W-:Y:S01]  /*0a70*/  LOP3.LUT R11, R12, R11, RZ, 0x3c, !PT ;  /* 0x0000000b0c0b7212 */ /* 0x000fe200078e3cff */
[----:B------:R-:W-:Y:S01]  /*0a80*/  IMAD.IADD R12, R13, 0x1, R20 ;  /* 0x000000010d0c7824 */ /* 0x000fe200078e0214 */
[----:B------:R-:W-:Y:S01]  /*0a90*/  SHF.L.U32 R13, R10, 0x1, RZ ;  /* 0x000000010a0d7819 */ /* 0x000fe200000006ff */
[C---:B------:R-:W-:Y:S01]  /*0aa0*/  IMAD R28, R49.reuse, 0x2, R24 ;  /* 0x00000002311c7824 */ /* 0x040fe200078e0218 */
[----:B------:R-:W-:Y:S01]  /*0ab0*/  LOP3.LUT R21, R16, 0x30, R19, 0x78, !PT ;  /* 0x0000003010157812 */ /* 0x000fe200078e7813 */
[C---:B------:R-:W-:Y:S01]  /*0ac0*/  IMAD R40, R14.reuse, 0x4, R15 ;  /* 0x000000040e287824 */ /* 0x040fe200078e020f */
[----:B------:R-:W-:Y:S01]  /*0ad0*/  LEA.HI R13, R14, R13, RZ, 0x1e ;  /* 0x0000000d0e0d7211 */ /* 0x000fe200078ff0ff */
[----:B------:R-:W-:Y:S01]  /*0ae0*/  IMAD R30, R49, 0x2, R28 ;  /* 0x00000002311e7824 */ /* 0x000fe200078e021c */
[----:B------:R-:W-:Y:S01]  /*0af0*/  USHF.L.U32 UR5, UR4, 0x1, URZ ;  /* 0x0000000104057899 */ /* 0x000fe200080006ff */
[----:B------:R-:W-:Y:S01]  /*0b00*/  IMAD.SHL.U32 R14, R15, 0x40, RZ ;  /* 0x000000400f0e7824 */ /* 0x000fe200078e00ff */
[----:B------:R-:W-:Y:S01]  /*0b10*/  LEA.HI R29, R9, 0x18, RZ, 0x1e ;  /* 0x00000018091d7811 */ /* 0x000fe200078ff0ff */
[C---:B------:R-:W-:Y:S01]  /*0b20*/  IMAD R32, R49.reuse, 0x2, R30 ;  /* 0x0000000231207824 */ /* 0x040fe200078e021e */
[----:B------:R-:W-:Y:S01]  /*0b30*/  MOV R155, 0x3f800000 ;  /* 0x3f800000009b7802 */ /* 0x000fe20000000f00 */
[----:B------:R-:W-:Y:S01]  /*0b40*/  IMAD.SHL.U32 R40, R40, 0x10, RZ ;  /* 0x0000001028287824 */ /* 0x000fe200078e00ff */
[----:B------:R-:W-:Y:S01]  /*0b50*/  LOP3.LUT R20, R14, R16, RZ, 0xfc, !PT ;  /* 0x000000100e147212 */ /* 0x000fe200078efcff */
[----:B------:R-:W-:Y:S01]  /*0b60*/  IMAD R34, R49, 0x2, R32 ;  /* 0x0000000231227824 */ /* 0x000fe200078e0220 */
[----:B------:R-:W-:Y:S01]  /*0b70*/  LOP3.LUT R16, R0, 0x10, RZ, 0xc0, !PT ;  /* 0x0000001000107812 */ /* 0x000fe200078ec0ff */
[----:B---3--:R-:W-:Y:S01]  /*0b80*/  IMAD R25, R3, R60, RZ ;  /* 0x0000003c03197224 */ /* 0x008fe200078e02ff */
[--C-:B------:R-:W-:Y:S01]  /*0b90*/  LOP3.LUT R44, R40, 0x30, R19.reuse, 0x78, !PT ;  /* 0x00000030282c7812 */ /* 0x100fe200078e7813 */
[----:B------:R-:W-:Y:S01]  /*0ba0*/  IMAD.MOV.U32 R124, RZ, RZ, -0x800000 ;  /* 0xff800000ff7c7424 */ /* 0x000fe200078e00ff */
[----:B------:R-:W-:Y:S01]  /*0bb0*/  LEA R36, R49, R34, 0x1 ;  /* 0x0000002231247211 */ /* 0x000fe200078e08ff */
[----:B------:R-:W-:Y:S01]  /*0bc0*/  IMAD.MOV.U32 R118, RZ, RZ, -0x800000 ;  /* 0xff800000ff767424 */ /* 0x000fe200078e00ff */
[----:B------:R-:W-:Y:S01]  /*0bd0*/  LOP3.LUT R19, R20, 0x10, R19, 0x78, !PT ;  /* 0x0000001014137812 */ /* 0x000fe200078e7813 */
[----:B------:R-:W-:Y:S01]  /*0be0*/  IMAD R15, R15, 0x100, R44 ;  /* 0x000001000f0f7824 */ /* 0x000fe200078e022c */
[----:B------:R-:W-:Y:S01]  /*0bf0*/  IADD3 R14, PT, PT, R14, UR9, R21 ;  /* 0x000000090e0e7c10 */ /* 0x000fe2000fffe015 */
[C---:B------:R-:W-:Y:S01]  /*0c00*/  IMAD R38, R49.reuse, 0x2, R36 ;  /* 0x0000000231267824 */ /* 0x040fe200078e0224 */
[----:B------:R-:W-:Y:S01]  /*0c10*/  LEA R16, R16, R19, 0x5 ;  /* 0x0000001310107211 */ /* 0x000fe200078e28ff */
[----:B--2---:R-:W-:Y:S01]  /*0c20*/  IMAD R19, R18, UR12, RZ ;  /* 0x0000000c12137c24 */ /* 0x004fe2000f8e02ff */
[----:B------:R-:W-:Y:S01]  /*0c30*/  CS2R R84, SRZ ;  /* 0x0000000000547805 */ /* 0x000fe2000001ff00 */
[----:B------:R-:W-:Y:S01]  /*0c40*/  IMAD R40, R49, 0x2, R38 ;  /* 0x0000000231287824 */ /* 0x000fe200078e0226 */
[----:B------:R-:W-:Y:S01]  /*0c50*/  CS2R R86, SRZ ;  /* 0x0000000000567805 */ /* 0x000fe2000001ff00 */
[----:B------:R-:W-:Y:S01]  /*0c60*/  IMAD.SHL.U32 R21, R19, 0x2, RZ ;  /* 0x0000000213157824 */ /* 0x000fe200078e00ff */
[----:B------:R-:W-:Y:S01]  /*0c70*/  CS2R R76, SRZ ;  /* 0x00000000004c7805 */ /* 0x000fe2000001ff00 */
[----:B------:R-:W-:Y:S01]  /*0c80*/  IMAD R42, R49, 0x2, R40 ;  /* 0x00000002312a7824 */ /* 0x000fe200078e0228 */
[----:B------:R-:W-:Y:S01]  /*0c90*/  CS2R R78, SRZ ;  /* 0x00000000004e7805 */ /* 0x000fe2000001ff00 */
[----:B------:R-:W-:Y:S01]  /*0ca0*/  IMAD.SHL.U32 R18, R7, 0x2, RZ ;  /* 0x0000000207127824 */ /* 0x000fe200078e00ff */
[----:B------:R-:W-:Y:S01]  /*0cb0*/  CS2R R72, SRZ ;  /* 0x0000000000487805 */ /* 0x000fe2000001ff00 */
[----:B------:R-:W-:Y:S01]  /*0cc0*/  IMAD R44, R49, 0x2, R42 ;  /* 0x00000002312c7824 */ /* 0x000fe200078e022a */
[----:B------:R-:W-:Y:S01]  /*0cd0*/  CS2R R74, SRZ ;  /* 0x00000000004a7805 */ /* 0x000fe2000001ff00 */
[----:B------:R-:W-:Y:S01]  /*0ce0*/  IMAD.HI R20, R19, 0x2, RZ ;  /* 0x0000000213147827 */ /* 0x000fe200078e02ff */
[----:B----4-:R-:W-:-:S02]  /*0cf0*/  IADD3 R117, P0, P1, R21, UR14, R18 ;  /* 0x0000000e15757c10 */ /* 0x010fc4000f91e012 */
[----:B------:R-:W-:Y:S02]  /*0d00*/  CS2R R80, SRZ ;  /* 0x0000000000507805 */ /* 0x000fe4000001ff00 */
[----:B------:R-:W-:Y:S01]  /*0d10*/  CS2R R82, SRZ ;  /* 0x0000000000527805 */ /* 0x000fe2000001ff00 */
[----:B------:R-:W-:Y:S01]  /*0d20*/  IMAD R46, R49, 0x2, R44 ;  /* 0x00000002312e7824 */ /* 0x000fe200078e022c */
[-C--:B------:R-:W-:Y:S01]  /*0d30*/  LEA R150, P2, R22, R117.reuse, 0x1 ;  /* 0x0000007516967211 */ /* 0x080fe200078408ff */
[----:B------:R-:W-:Y:S01]  /*0d40*/  IMAD.HI R7, R7, 0x2, RZ ;  /* 0x0000000207077827 */ /* 0x000fe200078e02ff */
[-C--:B------:R-:W-:Y:S01]  /*0d50*/  LEA R148, P3, R24, R117.reuse, 0x1 ;  /* 0x0000007518947211 */ /* 0x080fe200078608ff */
[----:B------:R-:W0:Y:S01]  /*0d60*/  LDCU UR9, c[0x0][0x3a8] ;  /* 0x00007500ff0977ac */ /* 0x000e220008000800 */
[-C--:B------:R-:W-:Y:S01]  /*0d70*/  LEA R144, P4, R30, R117.reuse, 0x1 ;  /* 0x000000751e907211 */ /* 0x080fe200078808ff */
[----:B------:R-:W-:Y:S01]  /*0d80*/  IMAD R48, R49, 0x2, R46 ;  /* 0x0000000231307824 */ /* 0x000fe200078e022e */
[----:B------:R-:W-:Y:S01]  /*0d90*/  IADD3.X R27, PT, PT, R20, UR15, R7, P0, P1 ;  /* 0x0000000f141b7c10 */ /* 0x000fe200087e2407 */
[----:B------:R-:W-:Y:S01]  /*0da0*/  IMAD.SHL.U32 R19, R23, 0x2, RZ ;  /* 0x0000000217137824 */ /* 0x000fe200078e00ff */
[----:B------:R-:W-:Y:S01]  /*0db0*/  LEA R136, P6, R38, R117, 0x1 ;  /* 0x0000007526887211 */ /* 0x000fe200078c08ff */
[----:B------:R-:W-:Y:S01]  /*0dc0*/  IMAD R21, R60, 0x8, R25 ;  /* 0x000000083c157824 */ /* 0x000fe200078e0219 */
[----:B------:R-:W-:Y:S01]  /*0dd0*/  LEA R50, R49, R48, 0x1 ;  /* 0x0000003031327211 */ /* 0x000fe200078e08ff */
[----:B------:R-:W-:Y:S01]  /*0de0*/  IMAD.HI R20, R23, 0x2, RZ ;  /* 0x0000000217147827 */ /* 0x000fe200078e02ff */
[----:B-----5:R-:W-:Y:S01]  /*0df0*/  IADD3 R66, P0, P1, R19, UR5, R66 ;  /* 0x0000000513427c10 */ /* 0x020fe2000f91e042 */
[----:B------:R-:W-:Y:S01]  /*0e00*/  UIMAD.WIDE UR4, UR4, 0x2, URZ ;  /* 0x00000002040478a5 */ /* 0x000fe2000f8e02ff */
[----:B------:R-:W-:Y:S01]  /*0e10*/  LEA.HI.X.SX32 R151, R22, R27, 0x1, P2 ;  /* 0x0000001b16977211 */ /* 0x000fe200010f0eff */
[----:B------:R-:W-:Y:S01]  /*0e20*/  IMAD R19, R60, 0x8, R21 ;  /* 0x000000083c137824 */ /* 0x000fe200078e0215 */
[----:B------:R-:W-:Y:S01]  /*0e30*/  LEA R146, P2, R28, R117, 0x1 ;  /* 0x000000751c927211 */ /* 0x000fe200078408ff */
[C---:B------:R-:W-:Y:S01]  /*0e40*/  IMAD R18, R49.reuse, 0x2, R50 ;  /* 0x0000000231127824 */ /* 0x040fe200078e0232 */
[----:B------:R-:W-:Y:S01]  /*0e50*/  LEA.HI.X.SX32 R149, R24, R27, 0x1, P3 ;  /* 0x0000001b18957211 */ /* 0x000fe200018f0eff */
[----:B------:R-:W-:Y:S01]  /*0e60*/  IMAD.MOV.U32 R119, RZ, RZ, -0x800000 ;  /* 0xff800000ff777424 */ /* 0x000fe200078e00ff */
[----:B------:R-:W-:Y:S01]  /*0e70*/  LEA R23, R60, R19, 0x3 ;  /* 0x000000133c177211 */ /* 0x000fe200078e18ff */
[----:B------:R-:W-:Y:S01]  /*0e80*/  IMAD R7, R49, 0x2, R18 ;  /* 0x0000000231077824 */ /* 0x000fe200078e0212 */
[-C--:B------:R-:W-:Y:S01]  /*0e90*/  LEA.HI.X.SX32 R147, R28, R27.reuse, 0x1, P2 ;  /* 0x0000001b1c937211 */ /* 0x080fe200010f0eff */
[----:B------:R-:W-:Y:S01]  /*0ea0*/  IMAD.MOV.U32 R154, RZ, RZ, 0x3f800000 ;  /* 0x3f800000ff9a7424 */ /* 0x000fe200078e00ff */
[----:B------:R-:W-:Y:S01]  /*0eb0*/  LEA.HI.X.SX32 R145, R30, R27, 0x1, P4 ;  /* 0x0000001b1e917211 */ /* 0x000fe200020f0eff */
[----:B------:R-:W-:Y:S01]  /*0ec0*/  IMAD R22, R60, 0x8, R23 ;  /* 0x000000083c167824 */ /* 0x000fe200078e0217 */
[-C--:B------:R-:W-:Y:S01]  /*0ed0*/  LEA R142, P2, R32, R117.reuse, 0x1 ;  /* 0x00000075208e7211 */ /* 0x080fe200078408ff */
[----:B------:R-:W-:Y:S01]  /*0ee0*/  IMAD.MOV.U32 R152, RZ, RZ, 0x3f800000 ;  /* 0x3f800000ff987424 */ /* 0x000fe200078e00ff */
[-C--:B------:R-:W-:Y:S01]  /*0ef0*/  LEA R140, P3, R34, R117.reuse, 0x1 ;  /* 0x00000075228c7211 */ /* 0x080fe200078608ff */
[----:B------:R-:W-:Y:S01]  /*0f00*/  IMAD R24, R60, 0x8, R22 ;  /* 0x000000083c187824 */ /* 0x000fe200078e0216 */
[----:B------:R-:W-:Y:S01]  /*0f10*/  LEA R138, P4, R36, R117, 0x1 ;  /* 0x00000075248a7211 */ /* 0x000fe200078808ff */
[----:B------:R-:W-:Y:S01]  /*0f20*/  IMAD.MOV.U32 R153, RZ, RZ, 0x3f800000 ;  /* 0x3f800000ff997424 */ /* 0x000fe200078e00ff */
[----:B------:R-:W-:Y:S01]  /*0f30*/  LEA.HI.X.SX32 R137, R38, R27, 0x1, P6 ;  /* 0x0000001b26897211 */ /* 0x000fe200030f0eff */
[----:B------:R-:W-:Y:S01]  /*0f40*/  UMOV UR4, URZ ;  /* 0x000000ff00047c82 */ /* 0x000fe20008000000 */
[----:B------:R-:W-:-:S02]  /*0f50*/  LEA R128, P6, R46, R117, 0x1 ;  /* 0x000000752e807211 */ /* 0x000fc400078c08ff */
[-C--:B------:R-:W-:Y:S02]  /*0f60*/  LEA.HI.X.SX32 R143, R32, R27.reuse, 0x1, P2 ;  /* 0x0000001b208f7211 */ /* 0x080fe400010f0eff */
[-C--:B------:R-:W-:Y:S02]  /*0f70*/  LEA.HI.X.SX32 R141, R34, R27.reuse, 0x1, P3 ;  /* 0x0000001b228d7211 */ /* 0x080fe400018f0eff */
[----:B------:R-:W-:Y:S02]  /*0f80*/  LEA.HI.X.SX32 R139, R36, R27, 0x1, P4 ;  /* 0x0000001b248b7211 */ /* 0x000fe400020f0eff */
[-C--:B------:R-:W-:Y:S02]  /*0f90*/  LEA R134, P2, R40, R117.reuse, 0x1 ;  /* 0x0000007528867211 */ /* 0x080fe400078408ff */
[-C--:B------:R-:W-:Y:S02]  /*0fa0*/  LEA R132, P3, R42, R117.reuse, 0x1 ;  /* 0x000000752a847211 */ /* 0x080fe400078608ff */
[----:B------:R-:W-:-:S02]  /*0fb0*/  LEA R130, P4, R44, R117, 0x1 ;  /* 0x000000752c827211 */ /* 0x000fc400078808ff */
[----:B------:R-:W-:Y:S02]  /*0fc0*/  LEA.HI.X.SX32 R129, R46, R27, 0x1, P6 ;  /* 0x0000001b2e817211 */ /* 0x000fe400030f0eff */
[----:B------:R-:W-:Y:S02]  /*0fd0*/  LEA R116, P6, R7, R117, 0x1 ;  /* 0x0000007507747211 */ /* 0x000fe400078c08ff */
[-C--:B------:R-:W-:Y:S02]  /*0fe0*/  LEA.HI.X.SX32 R135, R40, R27.reuse, 0x1, P2 ;  /* 0x0000001b28877211 */ /* 0x080fe400010f0eff */
[-C--:B------:R-:W-:Y:S02]  /*0ff0*/  LEA.HI.X.SX32 R133, R42, R27.reuse, 0x1, P3 ;  /* 0x0000001b2a857211 */ /* 0x080fe400018f0eff */
[----:B------:R-:W-:Y:S02]  /*1000*/  LEA.HI.X.SX32 R131, R44, R27, 0x1, P4 ;  /* 0x0000001b2c837211 */ /* 0x000fe400020f0eff */
[----:B------:R-:W-:-:S02]  /*1010*/  LEA R126, P2, R48, R117, 0x1 ;  /* 0x00000075307e7211 */ /* 0x000fc400078408ff */
[-C--:B------:R-:W-:Y:S02]  /*1020*/  LEA R122, P3, R50, R117.reuse, 0x1 ;  /* 0x00000075327a7211 */ /* 0x080fe400078608ff */
[----:B------:R-:W-:Y:S02]  /*1030*/  LEA R120, P4, R18, R117, 0x1 ;  /* 0x0000007512787211 */ /* 0x000fe400078808ff */
[-C--:B------:R-:W-:Y:S01]  /*1040*/  LEA.HI.X.SX32 R117, R7, R27.reuse, 0x1, P6 ;  /* 0x0000001b07757211 */ /* 0x080fe200030f0eff */
[----:B------:R-:W-:Y:S01]  /*1050*/  IMAD R7, R60, 0x8, R24 ;  /* 0x000000083c077824 */ /* 0x000fe200078e0218 */
[-C--:B------:R-:W-:Y:S02]  /*1060*/  LEA.HI.X.SX32 R121, R18, R27.reuse, 0x1, P4 ;  /* 0x0000001b12797211 */ /* 0x080fe400020f0eff */
[-C--:B------:R-:W-:Y:S01]  /*1070*/  LEA.HI.X.SX32 R123, R50, R27.reuse, 0x1, P3 ;  /* 0x0000001b327b7211 */ /* 0x080fe200018f0eff */
[----:B------:R-:W-:Y:S01]  /*1080*/  IMAD R18, R60, 0x8, R7 ;  /* 0x000000083c127824 */ /* 0x000fe200078e0207 */
[----:B------:R-:W-:Y:S01]  /*1090*/  IADD3.X R28, PT, PT, R20, UR5, R67, P0, P1 ;  /* 0x00000005141c7c10 */ /* 0x000fe200087e2443 */
[----:B------:R-:W-:Y:S01]  /*10a0*/  UMOV UR5, URZ ;  /* 0x000000ff00057c82 */ /* 0x000fe20008000000 */
[----:B------:R-:W-:Y:S01]  /*10b0*/  LEA R40, P3, R19, R66, 0x1 ;  /* 0x0000004213287211 */ /* 0x000fe200078608ff */
[----:B------:R-:W-:Y:S01]  /*10c0*/  IMAD R20, R60, 0x8, R18 ;  /* 0x000000083c147824 */ /* 0x000fe200078e0212 */
[----:B------:R-:W-:-:S02]  /*10d0*/  LEA.HI.X.SX32 R127, R48, R27, 0x1, P2 ;  /* 0x0000001b307f7211 */ /* 0x000fc400010f0eff */
[----:B------:R-:W-:Y:S02]  /*10e0*/  LEA R112, P2, R21, R66, 0x1 ;  /* 0x0000004215707211 */ /* 0x000fe400078408ff */
[----:B------:R-:W-:Y:S02]  /*10f0*/  LEA.HI.X.SX32 R41, R19, R28, 0x1, P3 ;  /* 0x0000001c13297211 */ /* 0x000fe400018f0eff */
[C---:B------:R-:W-:Y:S02]  /*1100*/  LEA R19, R60.reuse, R20, 0x3 ;  /* 0x000000143c137211 */ /* 0x040fe400078e18ff */
[----:B------:R-:W-:Y:S02]  /*1110*/  LEA R114, P1, R25, R66, 0x1 ;  /* 0x0000004219727211 */ /* 0x000fe400078208ff */
[----:B------:R-:W-:Y:S01]  /*1120*/  LEA.HI.X.SX32 R113, R21, R28, 0x1, P2 ;  /* 0x0000001c15717211 */ /* 0x000fe200010f0eff */
[----:B------:R-:W-:Y:S01]  /*1130*/  IMAD R21, R60, 0x8, R19 ;  /* 0x000000083c157824 */ /* 0x000fe200078e0213 */
[----:B------:R-:W-:-:S02]  /*1140*/  LEA R44, P2, R22, R66, 0x1 ;  /* 0x00000042162c7211 */ /* 0x000fc400078408ff */
[----:B------:R-:W-:Y:S02]  /*1150*/  LEA.HI.X.SX32 R115, R25, R28, 0x1, P1 ;  /* 0x0000001c19737211 */ /* 0x000fe400008f0eff */
[C---:B------:R-:W-:Y:S02]  /*1160*/  LEA R42, P1, R23.reuse, R66, 0x1 ;  /* 0x00000042172a7211 */ /* 0x040fe400078208ff */
[-C--:B------:R-:W-:Y:S01]  /*1170*/  LEA.HI.X.SX32 R45, R22, R28.reuse, 0x1, P2 ;  /* 0x0000001c162d7211 */ /* 0x080fe200010f0eff */
[C---:B------:R-:W-:Y:S01]  /*1180*/  IMAD R22, R60.reuse, 0x8, R21 ;  /* 0x000000083c167824 */ /* 0x040fe200078e0215 */
[----:B------:R-:W-:Y:S02]  /*1190*/  LEA.HI.X.SX32 R43, R23, R28, 0x1, P1 ;  /* 0x0000001c172b7211 */ /* 0x000fe400008f0eff */
[-C--:B------:R-:W-:Y:S01]  /*11a0*/  LEA R48, P1, R7, R66.reuse, 0x1 ;  /* 0x0000004207307211 */ /* 0x080fe200078208ff */
[----:B------:R-:W-:Y:S01]  /*11b0*/  IMAD R23, R60, 0x8, R22 ;  /* 0x000000083c177824 */ /* 0x000fe200078e0216 */
[----:B------:R-:W-:-:S02]  /*11c0*/  LEA R46, P3, R24, R66, 0x1 ;  /* 0x00000042182e7211 */ /* 0x000fc400078608ff */
[----:B------:R-:W-:Y:S02]  /*11d0*/  LEA R50, P2, R18, R66, 0x1 ;  /* 0x0000004212327211 */ /* 0x000fe400078408ff */
[-C--:B------:R-:W-:Y:S01]  /*11e0*/  LEA.HI.X.SX32 R49, R7, R28.reuse, 0x1, P1 ;  /* 0x0000001c07317211 */ /* 0x080fe200008f0eff */
[----:B------:R-:W-:Y:S01]  /*11f0*/  IMAD R7, R60, 0x8, R23 ;  /* 0x000000083c077824 */ /* 0x000fe200078e0217 */
[-C--:B------:R-:W-:Y:S01]  /*1200*/  LEA.HI.X.SX32 R47, R24, R28.reuse, 0x1, P3 ;  /* 0x0000001c182f7211 */ /* 0x080fe200018f0eff */
[----:B------:R-:W-:Y:S01]  /*1210*/  IMAD.IADD R24, R26, 0x1, R29 ;  /* 0x000000011a187824 */ /* 0x000fe200078e021d */
[----:B------:R-:W-:Y:S01]  /*1220*/  LEA.HI.X.SX32 R51, R18, R28, 0x1, P2 ;  /* 0x0000001c12337211 */ /* 0x000fe200010f0eff */
[----:B------:R-:W-:Y:S01]  /*1230*/  IMAD R18, R60, 0x8, R7 ;  /* 0x000000083c127824 */ /* 0x000fe200078e0207 */
[-C--:B------:R-:W-:Y:S02]  /*1240*/  LEA R52, P3, R20, R66.reuse, 0x1 ;  /* 0x0000004214347211 */ /* 0x080fe400078608ff */
[----:B------:R-:W-:-:S02]  /*1250*/  LEA R56, P2, R21, R66, 0x1 ;  /* 0x0000004215387211 */ /* 0x000fc400078408ff */
[----:B------:R-:W-:Y:S02]  /*1260*/  LEA R54, P1, R19, R66, 0x1 ;  /* 0x0000004213367211 */ /* 0x000fe400078208ff */
[-C--:B------:R-:W-:Y:S02]  /*1270*/  LEA.HI.X.SX32 R53, R20, R28.reuse, 0x1, P3 ;  /* 0x0000001c14357211 */ /* 0x080fe400018f0eff */
[----:B------:R-:W-:Y:S02]  /*1280*/  LEA.HI.X.SX32 R57, R21, R28, 0x1, P2 ;  /* 0x0000001c15397211 */ /* 0x000fe400010f0eff */
[-C--:B------:R-:W-:Y:S02]  /*1290*/  LEA R58, P3, R22, R66.reuse, 0x1 ;  /* 0x00000042163a7211 */ /* 0x080fe400078608ff */
[----:B------:R-:W-:Y:S02]  /*12a0*/  LEA R62, P2, R7, R66, 0x1 ;  /* 0x00000042073e7211 */ /* 0x000fe400078408ff */
[----:B------:R-:W-:-:S02]  /*12b0*/  LEA.HI.X.SX32 R55, R19, R28, 0x1, P1 ;  /* 0x0000001c13377211 */ /* 0x000fc400008f0eff */
[----:B------:R-:W-:Y:S02]  /*12c0*/  LEA R19, R60, R18, 0x3 ;  /* 0x000000123c137211 */ /* 0x000fe400078e18ff */
[-C--:B------:R-:W-:Y:S02]  /*12d0*/  LEA.HI.X.SX32 R59, R22, R28.reuse, 0x1, P3 ;  /* 0x0000001c163b7211 */ /* 0x080fe400018f0eff */
[----:B------:R-:W-:Y:S02]  /*12e0*/  LEA.HI.X.SX32 R63, R7, R28, 0x1, P2 ;  /* 0x0000001c073f7211 */ /* 0x000fe400010f0eff */
[-C--:B------:R-:W-:Y:S02]  /*12f0*/  LEA R60, P1, R23, R66.reuse, 0x1 ;  /* 0x00000042173c7211 */ /* 0x080fe400078208ff */
[----:B------:R-:W-:Y:S02]  /*1300*/  LEA R64, P3, R18, R66, 0x1 ;  /* 0x0000004212407211 */ /* 0x000fe400078608ff */
[----:B------:R-:W-:-:S02]  /*1310*/  LEA.HI R7, R9, 0x10, RZ, 0x1e ;  /* 0x0000001009077811 */ /* 0x000fc400078ff0ff */
[----:B------:R-:W-:Y:S02]  /*1320*/  LEA R66, P4, R19, R66, 0x1 ;  /* 0x0000004213427211 */ /* 0x000fe400078808ff */
[----:B------:R-:W-:Y:S01]  /*1330*/  LEA.HI R27, R9, 0x8, RZ, 0x1e ;  /* 0x00000008091b7811 */ /* 0x000fe200078ff0ff */
[----:B------:R-:W-:Y:S01]  /*1340*/  IMAD.IADD R25, R26, 0x1, R7 ;  /* 0x000000011a197824 */ /* 0x000fe200078e0207 */
[----:B------:R-:W-:Y:S02]  /*1350*/  SHF.R.U32.HI R20, RZ, 0x3, R0 ;  /* 0x00000003ff147819 */ /* 0x000fe40000011600 */
[-C--:B------:R-:W-:Y:S02]  /*1360*/  LEA.HI.X.SX32 R65, R18, R28.reuse, 0x1, P3 ;  /* 0x0000001c12417211 */ /* 0x080fe400018f0eff */
[----:B------:R-:W-:Y:S02]  /*1370*/  LEA.HI.X.SX32 R61, R23, R28, 0x1, P1 ;  /* 0x0000001c173d7211 */ /* 0x000fe400008f0eff */
[----:B------:R-:W-:-:S02]  /*1380*/  CS2R R22, SRZ ;  /* 0x0000000000167805 */ /* 0x000fc4000001ff00 */
[----:B------:R-:W-:Y:S02]  /*1390*/  LEA.HI.X.SX32 R67, R19, R28, 0x1, P4 ;  /* 0x0000001c13437211 */ /* 0x000fe400020f0eff */
[C---:B------:R-:W-:Y:S01]  /*13a0*/  LEA.HI R18, R9.reuse, R26, RZ, 0x1e ;  /* 0x0000001a09127211 */ /* 0x040fe200078ff0ff */
[----:B------:R-:W-:Y:S01]  /*13b0*/  IMAD.IADD R26, R26, 0x1, R27 ;  /* 0x000000011a1a7824 */ /* 0x000fe200078e021b */
[----:B------:R-:W-:Y:S02]  /*13c0*/  ISETP.NE.U32.AND P0, PT, R10, RZ, PT ;  /* 0x000000ff0a00720c */ /* 0x000fe40003f05070 */
[----:B------:R-:W-:Y:S02]  /*13d0*/  LEA R19, R9, UR6, 0x2 ;  /* 0x0000000609137c11 */ /* 0x000fe4000f8e10ff */
[----:B------:R-:W-:Y:S02]  /*13e0*/  LOP3.LUT R20, R20, 0xc, RZ, 0xc0, !PT ;  /* 0x0000000c14147812 */ /* 0x000fe400078ec0ff */
[----:B------:R-:W-:-:S02]  /*13f0*/  LEA R28, R7, UR6, 0x4 ;  /* 0x00000006071c7c11 */ /* 0x000fc4000f8e20ff */
[----:B------:R-:W-:Y:S01]  /*1400*/  LEA R29, R29, UR6, 0x4 ;  /* 0x000000061d1d7c11 */ /* 0x000fe2000f8e20ff */
[----:B------:R-:W-:Y:S01]  /*1410*/  IMAD.IADD R33, R19, 0x1, R20 ;  /* 0x0000000113217824 */ /* 0x000fe200078e0214 */
[----:B------:R-:W-:Y:S01]  /*1420*/  LEA R27, R27, UR6, 0x4 ;  /* 0x000000061b1b7c11 */ /* 0x000fe2000f8e20ff */
[C---:B------:R-:W-:Y:S01]  /*1430*/  IMAD.IADD R31, R20.reuse, 0x1, R28 ;  /* 0x00000001141f7824 */ /* 0x040fe200078e021c */
[----:B------:R-:W-:Y:S01]  /*1440*/  LOP3.LUT R34, R35, 0x10, R0, 0x78, !PT ;  /* 0x0000001023227812 */ /* 0x000fe200078e7800 */
[----:B------:R-:W-:Y:S01]  /*1450*/  IMAD.IADD R32, R20, 0x1, R29 ;  /* 0x0000000114207824 */ /* 0x000fe200078e021d */
[C---:B------:R-:W-:Y:S02]  /*1460*/  ISETP.GE.U32.AND P6, PT, R17.reuse, 0x80, PT ;  /* 0x000000801100780c */ /* 0x040fe40003fc6070 */
[C---:B------:R-:W-:Y:S02]  /*1470*/  ISETP.LT.U32.AND P0, PT, R17.reuse, 0x80, !P0 ;  /* 0x000000801100780c */ /* 0x040fe40004701070 */
[----:B------:R-:W-:-:S02]  /*1480*/  LEA R17, R17, UR6, 0x2 ;  /* 0x0000000611117c11 */ /* 0x000fc4000f8e10ff */
[----:B------:R-:W-:Y:S02]  /*1490*/  IADD3 R30, PT, PT, R20, R27, RZ ;  /* 0x0000001b141e7210 */ /* 0x000fe40007ffe0ff */
[C---:B------:R-:W-:Y:S02]  /*14a0*/  LOP3.LUT R35, R11.reuse, 0x20, RZ, 0x3c, !PT ;  /* 0x000000200b237812 */ /* 0x040fe400078e3cff */
[C---:B------:R-:W-:Y:S02]  /*14b0*/  LOP3.LUT R36, R11.reuse, 0x40, RZ, 0x3c, !PT ;  /* 0x000000400b247812 */ /* 0x040fe400078e3cff */
[----:B------:R-:W-:Y:S02]  /*14c0*/  LOP3.LUT R37, R11, 0x60, RZ, 0x3c, !PT ;  /* 0x000000600b257812 */ /* 0x000fe400078e3cff */
[----:B------:R-:W-:Y:S02]  /*14d0*/  LOP3.LUT R38, R34, 0x20, RZ, 0x3c, !PT ;  /* 0x0000002022267812 */ /* 0x000fe400078e3cff */
[----:B------:R-:W-:-:S02]  /*14e0*/  LOP3.LUT R39, R16, 0x20, RZ, 0x3c, !PT ;  /* 0x0000002010277812 */ /* 0x000fc400078e3cff */
[----:B0-----:R-:W-:-:S07]  /*14f0*/  LOP3.LUT R21, R15, 0x40, RZ, 0x3c, !PT ;  /* 0x000000400f157812 */ /* 0x001fce00078e3cff */
.L_x_1:
[----:B------:R-:W-:-:S04]  /*1500*/  IMAD.WIDE R90, R22, 0x2, R142 ;  /* 0x00000002165a7825 */ /* 0x000fc800078e028e */
[C---:B------:R-:W-:Y:S01]  /*1510*/  IMAD.WIDE R88, R22.reuse, 0x2, R146 ;  /* 0x0000000216587825 */ /* 0x040fe200078e0292 */
[----:B------:R0:W2:Y:S03]  /*1520*/  LDG.E.U16 R110, desc[UR10][R90.64] ;  /* 0x0000000a5a6e7981 */ /* 0x0000a6000c1e1500 */
[C---:B------:R-:W-:Y:S01]  /*1530*/  IMAD.WIDE R68, R22.reuse, 0x2, R150 ;  /* 0x0000000216447825 */ /* 0x040fe200078e0296 */
[----:B------:R1:W3:Y:S03]  /*1540*/  LDG.E.U16 R107, desc[UR10][R88.64] ;  /* 0x0000000a586b7981 */ /* 0x0002e6000c1e1500 */
[C---:B------:R-:W-:Y:S01]  /*1550*/  IMAD.WIDE R70, R22.reuse, 0x2, R148 ;  /* 0x0000000216467825 */ /* 0x040fe200078e0294 */
[----:B------:R4:W5:Y:S03]  /*1560*/  LDG.E.U16 R106, desc[UR10][R68.64] ;  /* 0x0000000a446a7981 */ /* 0x000966000c1e1500 */
[C---:B------:R-:W-:Y:S01]  /*1570*/  IMAD.WIDE R92, R22.reuse, 0x2, R140 ;  /* 0x00000002165c7825 */ /* 0x040fe200078e028c */
[----:B------:R0:W3:Y:S03]  /*1580*/  LDG.E.U16 R108, desc[UR10][R70.64] ;  /* 0x0000000a466c7981 */ /* 0x0000e6000c1e1500 */
[C---:B------:R-:W-:Y:S01]  /*1590*/  IMAD.WIDE R96, R22.reuse, 0x2, R134 ;  /* 0x0000000216607825 */ /* 0x040fe200078e0286 */
[----:B------:R0:W3:Y:S03]  /*15a0*/  LDG.E.U16 R158, desc[UR10][R92.64] ;  /* 0x0000000a5c9e7981 */ /* 0x0000e6000c1e1500 */
[----:B------:R-:W-:-:S02]  /*15b0*/  IMAD.WIDE R102, R22, 0x2, R126 ;  /* 0x0000000216667825 */ /* 0x000fc400078e027e */
[----:B------:R-:W3:Y:S02]  /*15c0*/  LDG.E.U16 R96, desc[UR10][R96.64] ;  /* 0x0000000a60607981 */ /* 0x000ee4000c1e1500 */
[C---:B------:R-:W-:Y:S02]  /*15d0*/  IMAD.WIDE R98, R22.reuse, 0x2, R132 ;  /* 0x0000000216627825 */ /* 0x040fe400078e0284 */
[----:B------:R-:W3:Y:S02]  /*15e0*/  LDG.E.U16 R102, desc[UR10][R102.64] ;  /* 0x0000000a66667981 */ /* 0x000ee4000c1e1500 */
[C---:B------:R-:W-:Y:S02]  /*15f0*/  IMAD.WIDE R104, R22.reuse, 0x2, R122 ;  /* 0x0000000216687825 */ /* 0x040fe400078e027a */
[----:B------:R-:W3:Y:S02]  /*1600*/  LDG.E.U16 R98, desc[UR10][R98.64] ;  /* 0x0000000a62627981 */ /* 0x000ee4000c1e1500 */
[----:B------:R-:W-:-:S02]  /*1610*/  IMAD.WIDE R100, R22, 0x2, R130 ;  /* 0x0000000216647825 */ /* 0x000fc400078e0282 */
[----:B------:R-:W3:Y:S02]  /*1620*/  LDG.E.U16 R104, desc[UR10][R104.64] ;  /* 0x0000000a68687981 */ /* 0x000ee4000c1e1500 */
[C---:B0-----:R-:W-:Y:S02]  /*1630*/  IMAD.WIDE R90, R22.reuse, 0x2, R120 ;  /* 0x00000002165a7825 */ /* 0x041fe400078e0278 */
[----:B------:R-:W3:Y:S02]  /*1640*/  LDG.E.U16 R101, desc[UR10][R100.64] ;  /* 0x0000000a64657981 */ /* 0x000ee4000c1e1500 */
[C---:B------:R-:W-:Y:S02]  /*1650*/  IMAD.WIDE R94, R22.reuse, 0x2, R138 ;  /* 0x00000002165e7825 */ /* 0x040fe400078e028a */
[----:B------:R-:W3:Y:S02]  /*1660*/  LDG.E.U16 R91, desc[UR10][R90.64] ;  /* 0x0000000a5a5b7981 */ /* 0x000ee4000c1e1500 */
[----:B-1----:R-:W-:-:S02]  /*1670*/  IMAD.WIDE R88, R22, 0x2, R128 ;  /* 0x0000000216587825 */ /* 0x002fc400078e0280 */
[----:B------:R-:W3:Y:S02]  /*1680*/  LDG.E.U16 R109, desc[UR10][R94.64] ;  /* 0x0000000a5e6d7981 */ /* 0x000ee4000c1e1500 */
[C---:B----4-:R-:W-:Y:S02]  /*1690*/  IMAD.WIDE R68, R22.reuse, 0x2, R144 ;  /* 0x0000000216447825 */ /* 0x050fe400078e0290 */
[----:B------:R-:W4:Y:S02]  /*16a0*/  LDG.E.U16 R88, desc[UR10][R88.64] ;  /* 0x0000000a58587981 */ /* 0x000f24000c1e1500 */
[C---:B------:R-:W-:Y:S02]  /*16b0*/  IMAD.WIDE R70, R22.reuse, 0x2, R136 ;  /* 0x0000000216467825 */ /* 0x040fe400078e0288 */
[----:B------:R-:W4:Y:S02]  /*16c0*/  LDG.E.U16 R156, desc[UR10][R68.64] ;  /* 0x0000000a449c7981 */ /* 0x000f24000c1e1500 */
[----:B------:R-:W-:-:S02]  /*16d0*/  IMAD.WIDE R92, R22, 0x2, R116 ;  /* 0x00000002165c7825 */ /* 0x000fc400078e0274 */
[----:B------:R-:W4:Y:S04]  /*16e0*/  LDG.E.U16 R160, desc[UR10][R70.64] ;  /* 0x0000000a46a07981 */ /* 0x000f28000c1e1500 */
[----:B------:R-:W4:Y:S01]  /*16f0*/  LDG.E.U16 R100, desc[UR10][R92.64] ;  /* 0x0000000a5c647981 */ /* 0x000f22000c1e1500 */
[----:B------:R-:W-:Y:S06]  /*1700*/  BAR.SYNC.DEFER_BLOCKING 0x0 ;  /* 0x0000000000007b1d */ /* 0x000fec0000010000 */
[----:B--2---:R-:W-:Y:S04]  /*1710*/  STS.U16 [R11+UR6+0x2800], R110 ;  /* 0x0028006e0b007988 */ /* 0x004fe80008000406 */
[----:B-----5:R-:W-:Y:S04]  /*1720*/  STS.U16 [R11+UR6+0x2000], R106 ;  /* 0x0020006a0b007988 */ /* 0x020fe80008000406 */
[----:B---3--:R-:W-:Y:S04]  /*1730*/  STS.U16 [R11+UR6+0x3000], R96 ;  /* 0x003000600b007988 */ /* 0x008fe80008000406 */
[----:B------:R-:W-:Y:S04]  /*1740*/  STS.U16 [R11+UR6+0x3800], R102 ;  /* 0x003800660b007988 */ /* 0x000fe80008000406 */
        /* <DEDUP_REMOVED lines=8> */
[----:B----4-:R-:W-:Y:S04]  /*17d0*/  STS.U16 [R37+UR6+0x2600], R156 ;  /* 0x0026009c25007988 */ /* 0x010fe80008000406 */
[----:B------:R-:W-:Y:S04]  /*17e0*/  STS.U16 [R37+UR6+0x2e00], R160 ;  /* 0x002e00a025007988 */ /* 0x000fe80008000406 */
[----:B------:R-:W-:Y:S04]  /*17f0*/  STS.U16 [R37+UR6+0x3600], R88 ;  /* 0x0036005825007988 */ /* 0x000fe80008000406 */
[----:B------:R-:W-:Y:S01]  /*1800*/  STS.U16 [R37+UR6+0x3e00], R100 ;  /* 0x003e006425007988 */ /* 0x000fe20008000406 */
[----:B------:R-:W-:Y:S06]  /*1810*/  BAR.SYNC.DEFER_BLOCKING 0x0 ;  /* 0x0000000000007b1d */ /* 0x000fec0000010000 */
[----:B------:R-:W-:Y:S04]  /*1820*/  LDSM.16.MT88.4 R68, [R16+UR6] ;  /* 0x000000061044783b */ /* 0x000fe80008004200 */
[----:B------:R-:W0:Y:S04]  /*1830*/  LDSM.16.M88.4 R92, [R15+UR6+0x2000] ;  /* 0x002000060f5c783b */ /* 0x000e280008000200 */
[----:B------:R-:W-:Y:S04]  /*1840*/  LDSM.16.MT88.4 R108, [R16+UR6+0x400] ;  /* 0x00040006106c783b */ /* 0x000fe80008004200 */
[----:B------:R-:W1:Y:S04]  /*1850*/  LDSM.16.MT88.4 R104, [R39+UR6] ;  /* 0x000000062768783b */ /* 0x000e680008004200 */
[----:B------:R-:W2:Y:S04]  /*1860*/  LDSM.16.MT88.4 R96, [R39+UR6+0x400] ;  /* 0x000400062760783b */ /* 0x000ea80008004200 */
[----:B------:R-:W-:Y:S04]  /*1870*/  LDSM.16.MT88.4 R100, [R39+UR6+0x800] ;  /* 0x000800062764783b */ /* 0x000fe80008004200 */
[----:B------:R-:W-:Y:S01]  /*1880*/  LDSM.16.MT88.4 R88, [R16+UR6+0x800] ;  /* 0x000800061058783b */ /* 0x000fe20008004200 */
[-C--:B0-----:R-:W-:Y:S08]  /*1890*/  HMMA.16816.F32 R68, R68, R92.reuse, RZ ;  /* 0x0000005c4444723c */ /* 0x081ff000000018ff */
[----:B-1----:R-:W-:-:S12]  /*18a0*/  HMMA.16816.F32 R104, R104, R92, RZ ;  /* 0x0000005c6868723c */ /* 0x002fd800000018ff */
[-C--:B------:R-:W-:Y:S01]  /*18b0*/  HMMA.16816.F32 R108, R108, R94.reuse, R68 ;  /* 0x0000005e6c6c723c */ /* 0x080fe20000001844 */
[----:B------:R-:W0:Y:S07]  /*18c0*/  LDSM.16.M88.4 R68, [R21+UR6+0x2000] ;  /* 0x002000061544783b */ /* 0x000e2e0008000200 */
[----:B--2---:R-:W-:Y:S01]  /*18d0*/  HMMA.16816.F32 R96, R96, R94, R104 ;  /* 0x0000005e6060723c */ /* 0x004fe20000001868 */
[----:B------:R-:W1:Y:S04]  /*18e0*/  LDSM.16.MT88.4 R104, [R16+UR6+0xc00] ;  /* 0x000c00061068783b */ /* 0x000e680008004200 */
[----:B------:R-:W-:-:S15]  /*18f0*/  LDSM.16.MT88.4 R92, [R16+UR6+0x1000] ;  /* 0x00100006105c783b */ /* 0x000fde0008004200 */
[-C--:B0-----:R-:W-:Y:S01]  /*1900*/  HMMA.16816.F32 R100, R100, R68.reuse, R96 ;  /* 0x000000446464723c */ /* 0x081fe20000001860 */
[----:B------:R-:W0:Y:S07]  /*1910*/  LDSM.16.MT88.4 R96, [R39+UR6+0xc00] ;  /* 0x000c00062760783b */ /* 0x000e2e0008004200 */
[----:B------:R-:W-:Y:S01]  /*1920*/  HMMA.16816.F32 R108, R88, R68, R108 ;  /* 0x00000044586c723c */ /* 0x000fe2000000186c */
[----:B------:R-:W2:-:S15]  /*1930*/  LDSM.16.M88.4 R88, [R15+UR6+0x2080] ;  /* 0x002080060f58783b */ /* 0x000e9e0008000200 */
[----:B------:R-:W-:-:S04]  /*1940*/  NOP ;  /* 0x0000000000007918 */ /* 0x000fc80000000000 */
[-C--:B-1----:R-:W-:Y:S01]  /*1950*/  HMMA.16816.F32 R108, R104, R70.reuse, R108 ;  /* 0x00000046686c723c */ /* 0x082fe2000000186c */
[----:B------:R-:W1:Y:S07]  /*1960*/  LDSM.16.MT88.4 R104, [R39+UR6+0x1000] ;  /* 0x001000062768783b */ /* 0x000e6e0008004200 */
[----:B0-----:R-:W-:Y:S01]  /*1970*/  HMMA.16816.F32 R96, R96, R70, R100 ;  /* 0x000000466060723c */ /* 0x001fe20000001864 */
[----:B------:R-:W0:Y:S04]  /*1980*/  LDSM.16.MT88.4 R68, [R39+UR6+0x1400] ;  /* 0x001400062744783b */ /* 0x000e280008004200 */
[----:B------:R-:W3:Y:S07]  /*1990*/  LDSM.16.MT88.4 R100, [R16+UR6+0x1400] ;  /* 0x001400061064783b */ /* 0x000eee0008004200 */
[-C--:B--2---:R-:W-:Y:S01]  /*19a0*/  HMMA.16816.F32 R92, R92, R88.reuse, R108 ;  /* 0x000000585c5c723c */ /* 0x084fe2000000186c */
[----:B------:R-:W-:Y:S07]  /*19b0*/  LDSM.16.M88.4 R108, [R21+UR6+0x2080] ;  /* 0x00208006156c783b */ /* 0x000fee0008000200 */
[----:B-1----:R-:W-:Y:S01]  /*19c0*/  HMMA.16816.F32 R96, R104, R88, R96 ;  /* 0x000000586860723c */ /* 0x002fe20000001860 */
[----:B------:R-:W1:-:S15]  /*19d0*/  LDSM.16.MT88.4 R104, [R16+UR6+0x1800] ;  /* 0x001800061068783b */ /* 0x000e5e0008004200 */
[----:B------:R-:W-:-:S04]  /*19e0*/  NOP ;  /* 0x0000000000007918 */ /* 0x000fc80000000000 */
[-C--:B0-----:R-:W-:Y:S01]  /*19f0*/  HMMA.16816.F32 R68, R68, R90.reuse, R96 ;  /* 0x0000005a4444723c */ /* 0x081fe20000001860 */
[----:B------:R-:W0:Y:S07]  /*1a00*/  LDSM.16.MT88.4 R96, [R39+UR6+0x1800] ;  /* 0x001800062760783b */ /* 0x000e2e0008004200 */
[----:B---3--:R-:W-:Y:S01]  /*1a10*/  HMMA.16816.F32 R92, R100, R90, R92 ;  /* 0x0000005a645c723c */ /* 0x008fe2000000185c */
[----:B------:R-:W2:Y:S04]  /*1a20*/  LDSM.16.MT88.4 R88, [R16+UR6+0x1c00] ;  /* 0x001c00061058783b */ /* 0x000ea80008004200 */
[----:B------:R-:W3:-:S15]  /*1a30*/  LDSM.16.MT88.4 R100, [R39+UR6+0x1c00] ;  /* 0x001c00062764783b */ /* 0x000ede0008004200 */
[-C--:B-1----:R-:W-:Y:S01]  /*1a40*/  HMMA.16816.F32 R92, R104, R108.reuse, R92 ;  /* 0x0000006c685c723c */ /* 0x082fe2000000185c */
[----:B------:R-:W-:Y:S07]  /*1a50*/  BAR.SYNC.DEFER_BLOCKING 0x0 ;  /* 0x0000000000007b1d */ /* 0x000fee0000010000 */
[----:B0-----:R-:W-:-:S12]  /*1a60*/  HMMA.16816.F32 R68, R96, R108, R68 ;  /* 0x0000006c6044723c */ /* 0x001fd80000001844 */
[----:B--2---:R-:W-:Y:S01]  /*1a70*/  HMMA.16816.F32 R88, R88, R110, R92 ;  /* 0x0000006e5858723c */ /* 0x004fe2000000185c */
[----:B------:R-:W-:-:S04]  /*1a80*/  IADD3 R93, P1, PT, R13, UR4, RZ ;  /* 0x000000040d5d7c10 */ /* 0x000fc8000ff3e0ff */
[CC--:B------:R-:W-:Y:S01]  /*1a90*/  ISETP.GT.U32.AND P2, PT, R93.reuse, R18.reuse, PT ;  /* 0x000000125d00720c */ /* 0x0c0fe20003f44070 */
[----:B------:R-:W-:Y:S02]  /*1aa0*/  IMAD.X R92, RZ, RZ, UR5, P1 ;  /* 0x00000005ff5c7e24 */ /* 0x000fe400088e06ff */
[----:B---3--:R-:W-:Y:S01]  /*1ab0*/  HMMA.16816.F32 R68, R100, R110, R68 ;  /* 0x0000006e6444723c */ /* 0x008fe20000001844 */
[C---:B------:R-:W-:Y:S02]  /*1ac0*/  ISETP.GE.U32.AND P1, PT, R93.reuse, R18, PT ;  /* 0x000000125d00720c */ /* 0x040fe40003f26070 */
[CC--:B------:R-:W-:Y:S02]  /*1ad0*/  ISETP.GT.U32.AND P4, PT, R93.reuse, R26.reuse, PT ;  /* 0x0000001a5d00720c */ /* 0x0c0fe40003f84070 */
[----:B------:R-:W-:-:S06]  /*1ae0*/  ISETP.GE.U32.AND P3, PT, R93, R26, PT ;  /* 0x0000001a5d00720c */ /* 0x000fcc0003f66070 */
[----:B------:R-:W-:Y:S01]  /*1af0*/  FMUL R88, R88, UR9 ;  /* 0x0000000958587c20 */ /* 0x000fe20008400000 */
[----:B------:R-:W-:Y:S01]  /*1b00*/  FMUL R89, R89, UR9 ;  /* 0x0000000959597c20 */ /* 0x000fe20008400000 */
[----:B------:R-:W-:Y:S01]  /*1b10*/  FMUL R90, R90, UR9 ;  /* 0x000000095a5a7c20 */ /* 0x000fe20008400000 */
[----:B------:R-:W-:Y:S01]  /*1b20*/  FMUL R91, R91, UR9 ;  /* 0x000000095b5b7c20 */ /* 0x000fe20008400000 */
[C---:B------:R-:W-:Y:S02]  /*1b30*/  ISETP.GT.U32.AND.EX P2, PT, R92.reuse, RZ, PT, P2 ;  /* 0x000000ff5c00720c */ /* 0x040fe40003f44120 */
[C---:B------:R-:W-:Y:S02]  /*1b40*/  ISETP.GE.U32.AND.EX P1, PT, R92.reuse, RZ, PT, P1 ;  /* 0x000000ff5c00720c */ /* 0x040fe40003f26110 */
[C---:B------:R-:W-:Y:S02]  /*1b50*/  ISETP.GT.U32.AND.EX P4, PT, R92.reuse, RZ, PT, P4 ;  /* 0x000000ff5c00720c */ /* 0x040fe40003f84140 */
[----:B------:R-:W-:-:S02]  /*1b60*/  ISETP.GE.U32.AND.EX P3, PT, R92, RZ, PT, P3 ;  /* 0x000000ff5c00720c */ /* 0x000fc40003f66130 */
[----:B------:R-:W-:Y:S02]  /*1b70*/  FSEL R97, R88, -INF , !P2 ;  /* 0xff80000058617808 */ /* 0x000fe40005000000 */
[----:B------:R-:W-:Y:S02]  /*1b80*/  FSEL R96, R89, -INF , !P1 ;  /* 0xff80000059607808 */ /* 0x000fe40004800000 */
[CC--:B------:R-:W-:Y:S02]  /*1b90*/  ISETP.GT.U32.AND P2, PT, R93.reuse, R25.reuse, PT ;  /* 0x000000195d00720c */ /* 0x0c0fe40003f44070 */
[----:B------:R-:W-:Y:S02]  /*1ba0*/  ISETP.GE.U32.AND P1, PT, R93, R25, PT ;  /* 0x000000195d00720c */ /* 0x000fe40003f26070 */
[----:B------:R-:W-:Y:S02]  /*1bb0*/  FSEL R98, R90, -INF , !P4 ;  /* 0xff8000005a627808 */ /* 0x000fe40006000000 */
[----:B------:R-:W-:-:S02]  /*1bc0*/  FSEL R99, R91, -INF , !P3 ;  /* 0xff8000005b637808 */ /* 0x000fc40005800000 */
[CC--:B------:R-:W-:Y:S02]  /*1bd0*/  ISETP.GT.U32.AND P4, PT, R93.reuse, R24.reuse, PT ;  /* 0x000000185d00720c */ /* 0x0c0fe40003f84070 */
[----:B------:R-:W-:Y:S01]  /*1be0*/  ISETP.GE.U32.AND P3, PT, R93, R24, PT ;  /* 0x000000185d00720c */ /* 0x000fe20003f66070 */
[----:B------:R-:W-:Y:S01]  /*1bf0*/  FMUL R68, R68, UR9 ;  /* 0x0000000944447c20 */ /* 0x000fe20008400000 */
[----:B------:R-:W-:Y:S01]  /*1c00*/  FMUL R69, R69, UR9 ;  /* 0x0000000945457c20 */ /* 0x000fe20008400000 */
[----:B------:R-:W-:Y:S01]  /*1c10*/  FMUL R70, R70, UR9 ;  /* 0x0000000946467c20 */ /* 0x000fe20008400000 */
[----:B------:R-:W-:Y:S01]  /*1c20*/  FMUL R71, R71, UR9 ;  /* 0x0000000947477c20 */ /* 0x000fe20008400000 */
[C---:B------:R-:W-:Y:S02]  /*1c30*/  ISETP.GT.U32.AND.EX P2, PT, R92.reuse, RZ, PT, P2 ;  /* 0x000000ff5c00720c */ /* 0x040fe40003f44120 */
[C---:B------:R-:W-:Y:S02]  /*1c40*/  ISETP.GE.U32.AND.EX P1, PT, R92.reuse, RZ, PT, P1 ;  /* 0x000000ff5c00720c */ /* 0x040fe40003f26110 */
[----:B------:R-:W-:-:S02]  /*1c50*/  ISETP.GT.U32.AND.EX P4, PT, R92, RZ, PT, P4 ;  /* 0x000000ff5c00720c */ /* 0x000fc40003f84140 */
[----:B------:R-:W-:Y:S02]  /*1c60*/  ISETP.GE.U32.AND.EX P3, PT, R92, RZ, PT, P3 ;  /* 0x000000ff5c00720c */ /* 0x000fe40003f66130 */
[----:B------:R-:W-:Y:S02]  /*1c70*/  FSEL R100, R68, -INF , !P2 ;  /* 0xff80000044647808 */ /* 0x000fe40005000000 */
[----:B------:R-:W-:Y:S02]  /*1c80*/  FSEL R101, R69, -INF , !P1 ;  /* 0xff80000045657808 */ /* 0x000fe40004800000 */
[----:B------:R-:W-:Y:S02]  /*1c90*/  FSEL R103, R70, -INF , !P4 ;  /* 0xff80000046677808 */ /* 0x000fe40006000000 */
[----:B------:R-:W-:Y:S02]  /*1ca0*/  FSEL R102, R71, -INF , !P3 ;  /* 0xff80000047667808 */ /* 0x000fe40005800000 */
[----:B------:R-:W-:-:S02]  /*1cb0*/  FMNMX R68, R97, R96, !PT ;  /* 0x0000006061447209 */ /* 0x000fc40007800000 */
[----:B------:R-:W-:Y:S02]  /*1cc0*/  FMNMX R69, R98, R99, !PT ;  /* 0x0000006362457209 */ /* 0x000fe40007800000 */
[----:B------:R-:W-:Y:S02]  /*1cd0*/  FMNMX R70, R100, R101, !PT ;  /* 0x0000006564467209 */ /* 0x000fe40007800000 */
[----:B------:R-:W-:Y:S01]  /*1ce0*/  FMNMX R71, R103, R102, !PT ;  /* 0x0000006667477209 */ /* 0x000fe20007800000 */
[----:B------:R-:W0:Y:S04]  /*1cf0*/  SHFL.BFLY PT, R89, R68, 0x2, 0x1f ;  /* 0x0c401f0044597f89 */ /* 0x000e2800000e0000 */
[----:B------:R-:W1:Y:S04]  /*1d00*/  SHFL.BFLY PT, R88, R69, 0x2, 0x1f ;  /* 0x0c401f0045587f89 */ /* 0x000e6800000e0000 */
[----:B------:R-:W2:Y:S04]  /*1d10*/  SHFL.BFLY PT, R91, R70, 0x2, 0x1f ;  /* 0x0c401f00465b7f89 */ /* 0x000ea800000e0000 */
[----:B------:R-:W3:Y:S01]  /*1d20*/  SHFL.BFLY PT, R94, R71, 0x2, 0x1f ;  /* 0x0c401f00475e7f89 */ /* 0x000ee200000e0000 */
[----:B0-----:R-:W-:-:S02]  /*1d30*/  FMNMX R89, R68, R89, !PT ;  /* 0x0000005944597209 */ /* 0x001fc40007800000 */
[----:B-1----:R-:W-:Y:S02]  /*1d40*/  FMNMX R90, R69, R88, !PT ;  /* 0x00000058455a7209 */ /* 0x002fe40007800000 */
[----:B--2---:R-:W-:Y:S01]  /*1d50*/  FMNMX R92, R70, R91, !PT ;  /* 0x0000005b465c7209 */ /* 0x004fe20007800000 */
[----:B------:R-:W0:Y:S01]  /*1d60*/  SHFL.BFLY PT, R88, R89, 0x1, 0x1f ;  /* 0x0c201f0059587f89 */ /* 0x000e2200000e0000 */
[----:B---3--:R-:W-:-:S03]  /*1d70*/  FMNMX R94, R71, R94, !PT ;  /* 0x0000005e475e7209 */ /* 0x008fc60007800000 */
[----:B------:R-:W1:Y:S04]  /*1d80*/  SHFL.BFLY PT, R91, R90, 0x1, 0x1f ;  /* 0x0c201f005a5b7f89 */ /* 0x000e6800000e0000 */
[----:B------:R-:W2:Y:S04]  /*1d90*/  SHFL.BFLY PT, R93, R92, 0x1, 0x1f ;  /* 0x0c201f005c5d7f89 */ /* 0x000ea800000e0000 */
[----:B------:R-:W3:Y:S01]  /*1da0*/  SHFL.BFLY PT, R95, R94, 0x1, 0x1f ;  /* 0x0c201f005e5f7f89 */ /* 0x000ee200000e0000 */
[----:B0-----:R-:W-:Y:S02]  /*1db0*/  FMNMX R88, R89, R88, !PT ;  /* 0x0000005859587209 */ /* 0x001fe40007800000 */
[----:B-1----:R-:W-:-:S03]  /*1dc0*/  FMNMX R91, R90, R91, !PT ;  /* 0x0000005b5a5b7209 */ /* 0x002fc60007800000 */
[----:B------:R-:W-:Y:S01]  /*1dd0*/  @P0 STS [R33+0x2000], R88 ;  /* 0x0020005821000388 */ /* 0x000fe20000000800 */
[----:B--2---:R-:W-:-:S03]  /*1de0*/  FMNMX R70, R92, R93, !PT ;  /* 0x0000005d5c467209 */ /* 0x004fc60007800000 */
[----:B------:R-:W-:Y:S01]  /*1df0*/  @P0 STS [R30+0x2000], R91 ;  /* 0x0020005b1e000388 */ /* 0x000fe20000000800 */
[----:B---3--:R-:W-:-:S03]  /*1e00*/  FMNMX R95, R94, R95, !PT ;  /* 0x0000005f5e5f7209 */ /* 0x008fc60007800000 */
[----:B------:R-:W-:Y:S04]  /*1e10*/  @P0 STS [R31+0x2000], R70 ;  /* 0x002000461f000388 */ /* 0x000fe80000000800 */
[----:B------:R-:W-:Y:S01]  /*1e20*/  @P0 STS [R32+0x2000], R95 ;  /* 0x0020005f20000388 */ /* 0x000fe20000000800 */
[----:B------:R-:W-:Y:S06]  /*1e30*/  BAR.SYNC.DEFER_BLOCKING 0x0 ;  /* 0x0000000000007b1d */ /* 0x000fec0000010000 */
[----:B------:R-:W0:Y:S04]  /*1e40*/  @!P6 LDS R20, [R17+0x2000] ;  /* 0x002000001114e984 */ /* 0x000e280000000800 */
[----:B0-----:R-:W0:Y:S02]  /*1e50*/  SHFL.BFLY PT, R69, R20, 0x2, 0x1f ;  /* 0x0c401f0014457f89 */ /* 0x001e2400000e0000 */
[----:B0-----:R-:W-:-:S05]  /*1e60*/  FMNMX R69, R20, R69, !PT ;  /* 0x0000004514457209 */ /* 0x001fca0007800000 */
[----:B------:R-:W0:Y:S02]  /*1e70*/  SHFL.BFLY PT, R68, R69, 0x1, 0x1f ;  /* 0x0c201f0045447f89 */ /* 0x000e2400000e0000 */
[----:B0-----:R-:W-:-:S05]  /*1e80*/  FMNMX R68, R69, R68, !PT ;  /* 0x0000004445447209 */ /* 0x001fca0007800000 */
[----:B------:R-:W-:Y:S01]  /*1e90*/  @P0 STS [R17+0x2000], R68 ;  /* 0x0020004411000388 */ /* 0x000fe20000000800 */
[----:B------:R-:W-:Y:S06]  /*1ea0*/  BAR.SYNC.DEFER_BLOCKING 0x0 ;  /* 0x0000000000007b1d */ /* 0x000fec0000010000 */
[----:B------:R-:W0:Y:S04]  /*1eb0*/  LDS R105, [R27+0x2000] ;  /* 0x002000001b697984 */ /* 0x000e280000000800 */
[----:B------:R-:W1:Y:S04]  /*1ec0*/  LDS R106, [R19+0x2000] ;  /* 0x00200000136a7984 */ /* 0x000e680000000800 */
[----:B------:R-:W2:Y:S04]  /*1ed0*/  LDS R107, [R28+0x2000] ;  /* 0x002000001c6b7984 */ /* 0x000ea80000000800 */
[----:B------:R-:W3:Y:S01]  /*1ee0*/  LDS R104, [R29+0x2000] ;  /* 0x002000001d687984 */ /* 0x000ee20000000800 */
[----:B0-----:R-:W-:-:S02]  /*1ef0*/  FMNMX R105, R105, R124, !PT ;  /* 0x0000007c69697209 */ /* 0x001fc40007800000 */
[----:B-1----:R-:W-:-:S03]  /*1f00*/  FMNMX R106, R106, R125, !PT ;  /* 0x0000007d6a6a7209 */ /* 0x002fc60007800000 */
[----:B------:R-:W-:Y:S01]  /*1f10*/  FADD R68, R98, -R105 ;  /* 0x8000006962447221 */ /* 0x000fe20000000000 */
[----:B--2---:R-:W-:-:S03]  /*1f20*/  FMNMX R107, R107, R118, !PT ;  /* 0x000000766b6b7209 */ /* 0x004fc60007800000 */
[----:B------:R-:W-:Y:S01]  /*1f30*/  FMUL R71, R68, 1.4426950216293334961 ;  /* 0x3fb8aa3b44477820 */ /* 0x000fe20000400000 */
[--C-:B------:R-:W-:Y:S01]  /*1f40*/  FADD R70, R97, -R106.reuse ;  /* 0x8000006a61467221 */ /* 0x100fe20000000000 */
[----:B------:R-:W-:Y:S01]  /*1f50*/  FADD R68, R99, -R105 ;  /* 0x8000006963447221 */ /* 0x000fe20000000000 */
[----:B------:R-:W-:Y:S02]  /*1f60*/  FADD R69, R96, -R106 ;  /* 0x8000006a60457221 */ /* 0x000fe40000000000 */
[----:B------:R-:W-:Y:S01]  /*1f70*/  FMUL R70, R70, 1.4426950216293334961 ;  /* 0x3fb8aa3b46467820 */ /* 0x000fe20000400000 */
[----:B------:R-:W-:Y:S01]  /*1f80*/  FMUL R88, R68, 1.4426950216293334961 ;  /* 0x3fb8aa3b44587820 */ /* 0x000fe20000400000 */
[--C-:B------:R-:W-:Y:S01]  /*1f90*/  FADD R68, R100, -R107.reuse ;  /* 0x8000006b64447221 */ /* 0x100fe20000000000 */
[----:B------:R-:W-:Y:S01]  /*1fa0*/  FMUL R69, R69, 1.4426950216293334961 ;  /* 0x3fb8aa3b45457820 */ /* 0x000fe20000400000 */
[----:B------:R0:W-:Y:S01]  /*1fb0*/  MUFU.EX2 R157, R70 ;  /* 0x00000046009d7308 */ /* 0x0001e20000000800 */
[----:B---3--:R-:W-:Y:S01]  /*1fc0*/  FMNMX R104, R104, R119, !PT ;  /* 0x0000007768687209 */ /* 0x008fe20007800000 */
[----:B0-----:R-:W-:Y:S01]  /*1fd0*/  FMUL R70, R68, 1.4426950216293334961 ;  /* 0x3fb8aa3b44467820 */ /* 0x001fe20000400000 */
[----:B------:R-:W-:-:S05]  /*1fe0*/  FADD R68, R101, -R107 ;  /* 0x8000006b65447221 */ /* 0x000fca0000000000 */
[----:B------:R0:W1:Y:S02]  /*1ff0*/  MUFU.EX2 R176, R69 ;  /* 0x0000004500b07308 */ /* 0x0000640000000800 */
[----:B0-----:R-:W-:Y:S01]  /*2000*/  FMUL R69, R68, 1.4426950216293334961 ;  /* 0x3fb8aa3b44457820 */ /* 0x001fe20000400000 */
[----:B------:R-:W-:-:S05]  /*2010*/  FADD R68, R103, -R104 ;  /* 0x8000006867447221 */ /* 0x000fca0000000000 */
[----:B------:R0:W-:Y:S02]  /*2020*/  MUFU.EX2 R159, R71 ;  /* 0x00000047009f7308 */ /* 0x0001e40000000800 */
[----:B0-----:R-:W-:Y:S01]  /*2030*/  FMUL R71, R68, 1.4426950216293334961 ;  /* 0x3fb8aa3b44477820 */ /* 0x001fe20000400000 */
[----:B------:R-:W-:-:S05]  /*2040*/  FADD R68, R102, -R104 ;  /* 0x8000006866447221 */ /* 0x000fca0000000000 */
[----:B------:R1:W0:Y:S01]  /*2050*/  MUFU.EX2 R178, R88 ;  /* 0x0000005800b27308 */ /* 0x0002220000000800 */
[----:B------:R-:W-:-:S07]  /*2060*/  FMUL R68, R68, 1.4426950216293334961 ;  /* 0x3fb8aa3b44447820 */ /* 0x000fce0000400000 */
[----:B------:R-:W-:Y:S08]  /*2070*/  MUFU.EX2 R101, R70 ;  /* 0x0000004600657308 */ /* 0x000ff00000000800 */
[----:B------:R-:W2:Y:S08]  /*2080*/  MUFU.EX2 R180, R69 ;  /* 0x0000004500b47308 */ /* 0x000eb00000000800 */
[----:B------:R-:W-:Y:S08]  /*2090*/  MUFU.EX2 R103, R71 ;  /* 0x0000004700677308 */ /* 0x000ff00000000800 */
[----:B------:R-:W3:Y:S01]  /*20a0*/  MUFU.EX2 R182, R68 ;  /* 0x0000004400b67308 */ /* 0x000ee20000000800 */
[----:B-1----:R-:W-:Y:S01]  /*20b0*/  FADD R88, R157, R176 ;  /* 0x000000b09d587221 */ /* 0x002fe20000000000 */
[----:B0-----:R-:W-:Y:S01]  /*20c0*/  FADD R89, R159, R178 ;  /* 0x000000b29f597221 */ /* 0x001fe20000000000 */
[----:B--2---:R-:W-:-:S03]  /*20d0*/  FADD R70, R101, R180 ;  /* 0x000000b465467221 */ /* 0x004fc60000000000 */
[----:B------:R-:W0:Y:S04]  /*20e0*/  SHFL.BFLY PT, R91, R88, 0x2, 0x1f ;  /* 0x0c401f00585b7f89 */ /* 0x000e2800000e0000 */
[----:B------:R-:W1:Y:S01]  /*20f0*/  SHFL.BFLY PT, R92, R89, 0x2, 0x1f ;  /* 0x0c401f00595c7f89 */ /* 0x000e6200000e0000 */
[----:B---3--:R-:W-:-:S03]  /*2100*/  FADD R90, R103, R182 ;  /* 0x000000b6675a7221 */ /* 0x008fc60000000000 */
[----:B------:R-:W2:Y:S04]  /*2110*/  SHFL.BFLY PT, R69, R70, 0x2, 0x1f ;  /* 0x0c401f0046457f89 */ /* 0x000ea800000e0000 */
[----:B------:R-:W3:Y:S01]  /*2120*/  SHFL.BFLY PT, R93, R90, 0x2, 0x1f ;  /* 0x0c401f005a5d7f89 */ /* 0x000ee200000e0000 */
[----:B0-----:R-:W-:Y:S01]  /*2130*/  FADD R91, R88, R91 ;  /* 0x0000005b585b7221 */ /* 0x001fe20000000000 */
[----:B-1----:R-:W-:-:S04]  /*2140*/  FADD R92, R89, R92 ;  /* 0x0000005c595c7221 */ /* 0x002fc80000000000 */
[----:B------:R-:W0:Y:S01]  /*2150*/  SHFL.BFLY PT, R68, R91, 0x1, 0x1f ;  /* 0x0c201f005b447f89 */ /* 0x000e2200000e0000 */
[----:B--2---:R-:W-:Y:S01]  /*2160*/  FADD R71, R70, R69 ;  /* 0x0000004546477221 */ /* 0x004fe20000000000 */
[----:B---3--:R-:W-:Y:S02]  /*2170*/  FADD R93, R90, R93 ;  /* 0x0000005d5a5d7221 */ /* 0x008fe40000000000 */
[----:B------:R-:W1:Y:S04]  /*2180*/  SHFL.BFLY PT, R69, R92, 0x1, 0x1f ;  /* 0x0c201f005c457f89 */ /* 0x000e6800000e0000 */
[----:B------:R-:W2:Y:S04]  /*2190*/  SHFL.BFLY PT, R94, R71, 0x1, 0x1f ;  /* 0x0c201f00475e7f89 */ /* 0x000ea800000e0000 */
[----:B------:R-:W3:Y:S01]  /*21a0*/  SHFL.BFLY PT, R88, R93, 0x1, 0x1f ;  /* 0x0c201f005d587f89 */ /* 0x000ee200000e0000 */
[----:B0-----:R-:W-:Y:S01]  /*21b0*/  FADD R96, R91, R68 ;  /* 0x000000445b607221 */ /* 0x001fe20000000000 */
[----:B------:R-:W-:Y:S01]  /*21c0*/  BAR.SYNC.DEFER_BLOCKING 0x0 ;  /* 0x0000000000007b1d */ /* 0x000fe20000010000 */
[----:B-1----:R-:W-:Y:S01]  /*21d0*/  FADD R89, R92, R69 ;  /* 0x000000455c597221 */ /* 0x002fe20000000000 */
[----:B--2---:R-:W-:Y:S01]  /*21e0*/  FADD R94, R71, R94 ;  /* 0x0000005e475e7221 */ /* 0x004fe20000000000 */
[----:B---3--:R-:W-:-:S03]  /*21f0*/  FADD R95, R93, R88 ;  /* 0x000000585d5f7221 */ /* 0x008fc60000000000 */
[----:B------:R-:W-:Y:S04]  /*2200*/  @P0 STS [R33+0x2000], R96 ;  /* 0x0020006021000388 */ /* 0x000fe80000000800 */
[----:B------:R-:W-:Y:S04]  /*2210*/  @P0 STS [R30+0x2000], R89 ;  /* 0x002000591e000388 */ /* 0x000fe80000000800 */
[----:B------:R-:W-:Y:S04]  /*2220*/  @P0 STS [R31+0x2000], R94 ;  /* 0x0020005e1f000388 */ /* 0x000fe80000000800 */
[----:B------:R-:W-:Y:S01]  /*2230*/  @P0 STS [R32+0x2000], R95 ;  /* 0x0020005f20000388 */ /* 0x000fe20000000800 */
[----:B------:R-:W-:Y:S06]  /*2240*/  BAR.SYNC.DEFER_BLOCKING 0x0 ;  /* 0x0000000000007b1d */ /* 0x000fec0000010000 */
[----:B------:R-:W0:Y:S04]  /*2250*/  @!P6 LDS R7, [R17+0x2000] ;  /* 0x002000001107e984 */ /* 0x000e280000000800 */
[----:B0-----:R-:W0:Y:S02]  /*2260*/  SHFL.BFLY PT, R68, R7, 0x2, 0x1f ;  /* 0x0c401f0007447f89 */ /* 0x001e2400000e0000 */
[----:B0-----:R-:W-:-:S05]  /*2270*/  FADD R92, R7, R68 ;  /* 0x00000044075c7221 */ /* 0x001fca0000000000 */
[----:B------:R-:W0:Y:S02]  /*2280*/  SHFL.BFLY PT, R69, R92, 0x1, 0x1f ;  /* 0x0c201f005c457f89 */ /* 0x000e2400000e0000 */
[----:B0-----:R-:W-:-:S05]  /*2290*/  FADD R98, R92, R69 ;  /* 0x000000455c627221 */ /* 0x001fca0000000000 */
[----:B------:R0:W-:Y:S01]  /*22a0*/  @P0 STS [R17+0x2000], R98 ;  /* 0x0020006211000388 */ /* 0x0001e20000000800 */
[----:B------:R-:W-:Y:S01]  /*22b0*/  BAR.SYNC.DEFER_BLOCKING 0x0 ;  /* 0x0000000000007b1d */ /* 0x000fe20000010000 */
[----:B------:R-:W-:-:S04]  /*22c0*/  IMAD.WIDE R68, R23, 0x2, R114 ;  /* 0x0000000217447825 */ /* 0x000fc800078e0272 */
[----:B------:R-:W-:-:S04]  /*22d0*/  IMAD.WIDE R70, R23, 0x2, R112 ;  /* 0x0000000217467825 */ /* 0x000fc800078e0270 */
[----:B------:R-:W-:-:S04]  /*22e0*/  IMAD.WIDE R88, R23, 0x2, R40 ;  /* 0x0000000217587825 */ /* 0x000fc800078e0228 */
[----:B------:R-:W-:-:S04]  /*22f0*/  IMAD.WIDE R90, R23, 0x2, R42 ;  /* 0x00000002175a7825 */ /* 0x000fc800078e022a */
[----:B------:R-:W-:-:S04]  /*2300*/  IMAD.WIDE R92, R23, 0x2, R44 ;  /* 0x00000002175c7825 */ /* 0x000fc800078e022c */
[C---:B------:R-:W-:Y:S01]  /*2310*/  IMAD.WIDE R94, R23.reuse, 0x2, R46 ;  /* 0x00000002175e7825 */ /* 0x040fe200078e022e */
[----:B------:R1:W2:Y:S03]  /*2320*/  LDG.E.U16 R100, desc[UR10][R68.64] ;  /* 0x0000000a44647981 */ /* 0x0002a6000c1e1500 */
[C---:B------:R-:W-:Y:S01]  /*2330*/  IMAD.WIDE R96, R23.reuse, 0x2, R48 ;  /* 0x0000000217607825 */ /* 0x040fe200078e0230 */
[----:B------:R3:W4:Y:S03]  /*2340*/  LDG.E.U16 R102, desc[UR10][R70.64] ;  /* 0x0000000a46667981 */ /* 0x000726000c1e1500 */
[C---:B0-----:R-:W-:Y:S01]  /*2350*/  IMAD.WIDE R98, R23.reuse, 0x2, R56 ;  /* 0x0000000217627825 */ /* 0x041fe200078e0238 */
[----:B------:R0:W5:Y:S03]  /*2360*/  LDG.E.U16 R156, desc[UR10][R88.64] ;  /* 0x0000000a589c7981 */ /* 0x000166000c1e1500 */
[C---:B-1----:R-:W-:Y:S01]  /*2370*/  IMAD.WIDE R68, R23.reuse, 0x2, R50 ;  /* 0x0000000217447825 */ /* 0x042fe200078e0232 */
[----:B------:R1:W5:Y:S03]  /*2380*/  LDG.E.U16 R158, desc[UR10][R90.64] ;  /* 0x0000000a5a9e7981 */ /* 0x000366000c1e1500 */
[C---:B---3--:R-:W-:Y:S01]  /*2390*/  IMAD.WIDE R70, R23.reuse, 0x2, R52 ;  /* 0x0000000217467825 */ /* 0x048fe200078e0234 */
[----:B------:R3:W5:Y:S03]  /*23a0*/  LDG.E.U16 R160, desc[UR10][R92.64] ;  /* 0x0000000a5ca07981 */ /* 0x000766000c1e1500 */
[C---:B0-----:R-:W-:Y:S01]  /*23b0*/  IMAD.WIDE R88, R23.reuse, 0x2, R54 ;  /* 0x0000000217587825 */ /* 0x041fe200078e0236 */
[----:B------:R0:W5:Y:S03]  /*23c0*/  LDG.E.U16 R162, desc[UR10][R94.64] ;  /* 0x0000000a5ea27981 */ /* 0x000166000c1e1500 */
[C---:B-1----:R-:W-:Y:S01]  /*23d0*/  IMAD.WIDE R90, R23.reuse, 0x2, R58 ;  /* 0x00000002175a7825 */ /* 0x042fe200078e023a */
[----:B------:R1:W5:Y:S03]  /*23e0*/  LDG.E.U16 R164, desc[UR10][R96.64] ;  /* 0x0000000a60a47981 */ /* 0x000366000c1e1500 */
[C---:B---3--:R-:W-:Y:S01]  /*23f0*/  IMAD.WIDE R92, R23.reuse, 0x2, R60 ;  /* 0x00000002175c7825 */ /* 0x048fe200078e023c */
[----:B------:R3:W5:Y:S03]  /*2400*/  LDG.E.U16 R166, desc[UR10][R68.64] ;  /* 0x0000000a44a67981 */ /* 0x000766000c1e1500 */
[C---:B0-----:R-:W-:Y:S01]  /*2410*/  IMAD.WIDE R94, R23.reuse, 0x2, R62 ;  /* 0x00000002175e7825 */ /* 0x041fe200078e023e */
[----:B------:R-:W5:Y:S03]  /*2420*/  LDG.E.U16 R70, desc[UR10][R70.64] ;  /* 0x0000000a46467981 */ /* 0x000f66000c1e1500 */
[C---:B-1----:R-:W-:Y:S01]  /*2430*/  IMAD.WIDE R96, R23.reuse, 0x2, R64 ;  /* 0x0000000217607825 */ /* 0x042fe200078e0240 */
[----:B------:R-:W5:Y:S03]  /*2440*/  LDG.E.U16 R88, desc[UR10][R88.64] ;  /* 0x0000000a58587981 */ /* 0x000f66000c1e1500 */
[----:B---3--:R-:W-:Y:S01]  /*2450*/  IMAD.WIDE R68, R23, 0x2, R66 ;  /* 0x0000000217447825 */ /* 0x008fe200078e0242 */
[----:B------:R-:W3:Y:S04]  /*2460*/  LDG.E.U16 R168, desc[UR10][R98.64] ;  /* 0x0000000a62a87981 */ /* 0x000ee8000c1e1500 */
[----:B------:R-:W3:Y:S04]  /*2470*/  LDG.E.U16 R90, desc[UR10][R90.64] ;  /* 0x0000000a5a5a7981 */ /* 0x000ee8000c1e1500 */
[----:B------:R-:W3:Y:S04]  /*2480*/  LDG.E.U16 R92, desc[UR10][R92.64] ;  /* 0x0000000a5c5c7981 */ /* 0x000ee8000c1e1500 */
[----:B------:R-:W3:Y:S04]  /*2490*/  LDG.E.U16 R170, desc[UR10][R94.64] ;  /* 0x0000000a5eaa7981 */ /* 0x000ee8000c1e1500 */
[----:B------:R0:W3:Y:S04]  /*24a0*/  LDG.E.U16 R172, desc[UR10][R96.64] ;  /* 0x0000000a60ac7981 */ /* 0x0000e8000c1e1500 */
[----:B------:R-:W3:Y:S04]  /*24b0*/  LDG.E.U16 R174, desc[UR10][R68.64] ;  /* 0x0000000a44ae7981 */ /* 0x000ee8000c1e1500 */
[----:B------:R-:W-:Y:S04]  /*24c0*/  LDS R108, [R19+0x2000] ;  /* 0x00200000136c7984 */ /* 0x000fe80000000800 */
[----:B------:R-:W-:Y:S04]  /*24d0*/  LDS R109, [R27+0x2000] ;  /* 0x002000001b6d7984 */ /* 0x000fe80000000800 */
[----:B------:R-:W-:Y:S04]  /*24e0*/  LDS R110, [R28+0x2000] ;  /* 0x002000001c6e7984 */ /* 0x000fe80000000800 */
[----:B------:R-:W-:Y:S01]  /*24f0*/  LDS R111, [R29+0x2000] ;  /* 0x002000001d6f7984 */ /* 0x000fe20000000800 */
[----:B------:R-:W-:Y:S01]  /*2500*/  BAR.SYNC.DEFER_BLOCKING 0x0 ;  /* 0x0000000000007b1d */ /* 0x000fe20000010000 */
[----:B0-----:R-:W-:-:S02]  /*2510*/  F2FP.F16.F32.PACK_AB R96, R176, R157 ;  /* 0x0000009db060723e */ /* 0x001fc400000000ff */
[----:B------:R-:W-:Y:S02]  /*2520*/  F2FP.F16.F32.PACK_AB R97, R178, R159 ;  /* 0x0000009fb261723e */ /* 0x000fe400000000ff */
[----:B------:R-:W-:Y:S02]  /*2530*/  F2FP.F16.F32.PACK_AB R98, R180, R101 ;  /* 0x00000065b462723e */ /* 0x000fe400000000ff */
[----:B------:R-:W-:Y:S01]  /*2540*/  F2FP.F16.F32.PACK_AB R99, R182, R103 ;  /* 0x00000067b663723e */ /* 0x000fe200000000ff */
[----:B------:R-:W-:-:S04]  /*2550*/  UIADD3 UR4, UP0, UPT, UR4, 0x20, URZ ;  /* 0x0000002004047890 */ /* 0x000fc8000ff1e0ff */
[----:B------:R-:W-:Y:S02]  /*2560*/  UIADD3.X UR5, UPT, UPT, URZ, UR5, URZ, UP0, !UPT ;  /* 0x00000005ff057290 */ /* 0x000fe400087fe4ff */
[----:B------:R-:W-:Y:S01]  /*2570*/  ISETP.LE.U32.AND P1, PT, R8, UR4, PT ;  /* 0x0000000408007c0c */ /* 0x000fe2000bf23070 */
[----:B--2---:R-:W-:Y:S04]  /*2580*/  STS.U16 [R5+UR6+0x2000], R100 ;  /* 0x0020006405007988 */ /* 0x004fe80008000406 */
[----:B----4-:R-:W-:Y:S04]  /*2590*/  STS.U16 [R5+UR6+0x2200], R102 ;  /* 0x0022006605007988 */ /* 0x010fe80008000406 */
[----:B-----5:R-:W-:Y:S04]  /*25a0*/  STS.U16 [R5+UR6+0x2400], R156 ;  /* 0x0024009c05007988 */ /* 0x020fe80008000406 */
[----:B------:R-:W-:Y:S04]  /*25b0*/  STS.U16 [R5+UR6+0x2600], R158 ;  /* 0x0026009e05007988 */ /* 0x000fe80008000406 */
[----:B------:R-:W-:Y:S04]  /*25c0*/  STS.U16 [R5+UR6+0x2800], R160 ;  /* 0x002800a005007988 */ /* 0x000fe80008000406 */
[----:B------:R-:W-:Y:S04]  /*25d0*/  STS.U16 [R5+UR6+0x2a00], R162 ;  /* 0x002a00a205007988 */ /* 0x000fe80008000406 */
[----:B------:R-:W-:Y:S04]  /*25e0*/  STS.U16 [R5+UR6+0x2c00], R164 ;  /* 0x002c00a405007988 */ /* 0x000fe80008000406 */
[----:B------:R-:W-:Y:S04]  /*25f0*/  STS.U16 [R5+UR6+0x2e00], R166 ;  /* 0x002e00a605007988 */ /* 0x000fe80008000406 */
[----:B------:R-:W-:Y:S04]  /*2600*/  STS.U16 [R5+UR6+0x3000], R70 ;  /* 0x0030004605007988 */ /* 0x000fe80008000406 */
[----:B------:R0:W-:Y:S04]  /*2610*/  STS.U16 [R5+UR6+0x3200], R88 ;  /* 0x0032005805007988 */ /* 0x0001e80008000406 */
[----:B---3--:R-:W-:Y:S04]  /*2620*/  STS.U16 [R5+UR6+0x3400], R168 ;  /* 0x003400a805007988 */ /* 0x008fe80008000406 */
[----:B------:R-:W-:Y:S04]  /*2630*/  STS.U16 [R5+UR6+0x3600], R90 ;  /* 0x0036005a05007988 */ /* 0x000fe80008000406 */
[----:B------:R-:W-:Y:S04]  /*2640*/  STS.U16 [R5+UR6+0x3800], R92 ;  /* 0x0038005c05007988 */ /* 0x000fe80008000406 */
[----:B------:R-:W-:Y:S04]  /*2650*/  STS.U16 [R5+UR6+0x3a00], R170 ;  /* 0x003a00aa05007988 */ /* 0x000fe80008000406 */
[----:B------:R-:W-:Y:S04]  /*2660*/  STS.U16 [R5+UR6+0x3c00], R172 ;  /* 0x003c00ac05007988 */ /* 0x000fe80008000406 */
[----:B------:R-:W-:Y:S04]  /*2670*/  STS.U16 [R5+UR6+0x3e00], R174 ;  /* 0x003e00ae05007988 */ /* 0x000fe80008000406 */
[----:B------:R1:W-:Y:S01]  /*2680*/  STSM.16.M88.4 [R12+0x4000], R96 ;  /* 0x004000600c007844 */ /* 0x0003e20000000200 */
[----:B------:R-:W-:Y:S01]  /*2690*/  BAR.SYNC.DEFER_BLOCKING 0x0 ;  /* 0x0000000000007b1d */ /* 0x000fe20000010000 */
[----:B0-----:R-:W-:-:S04]  /*26a0*/  FADD R88, -R106, R125 ;  /* 0x0000007d6a587221 */ /* 0x001fc80000000100 */
[----:B------:R-:W-:Y:S01]  /*26b0*/  FMUL R101, R88, 1.4426950216293334961 ;  /* 0x3fb8aa3b58657820 */ /* 0x000fe20000400000 */
[----:B------:R-:W-:-:S04]  /*26c0*/  FADD R100, -R105, R124 ;  /* 0x0000007c69647221 */ /* 0x000fc80000000100 */
[----:B------:R-:W-:Y:S01]  /*26d0*/  FMUL R125, R100, 1.4426950216293334961 ;  /* 0x3fb8aa3b647d7820 */ /* 0x000fe20000400000 */
[----:B------:R-:W-:Y:S04]  /*26e0*/  LDSM.16.M88.4 R92, [R34+UR6+0x4000] ;  /* 0x00400006225c783b */ /* 0x000fe80008000200 */
[----:B------:R-:W0:Y:S04]  /*26f0*/  LDSM.16.M88.4 R68, [R14+0x2000] ;  /* 0x002000000e44783b */ /* 0x000e280000000200 */
[----:B------:R-:W2:Y:S01]  /*2700*/  LDSM.16.M88.4 R88, [R14+0x3000] ;  /* 0x003000000e58783b */ /* 0x000ea20000000200 */
[----:B------:R-:W-:Y:S01]  /*2710*/  FADD R100, -R107, R118 ;  /* 0x000000766b647221 */ /* 0x000fe20000000100 */
[----:B------:R3:W4:Y:S03]  /*2720*/  MUFU.EX2 R124, R101 ;  /* 0x00000065007c7308 */ /* 0x0007260000000800 */
[----:B-1----:R-:W-:-:S05]  /*2730*/  FMUL R97, R100, 1.4426950216293334961 ;  /* 0x3fb8aa3b64617820 */ /* 0x002fca0000400000 */
[----:B------:R-:W1:Y:S01]  /*2740*/  MUFU.EX2 R125, R125 ;  /* 0x0000007d007d7308 */ /* 0x000e620000000800 */
[----:B---3--:R-:W3:Y:S01]  /*2750*/  LDSM.16.M88.4 R100, [R34+UR6+0x4400] ;  /* 0x004400062264783b */ /* 0x008ee20008000200 */
[----:B------:R-:W-:-:S04]  /*2760*/  FADD R96, -R104, R119 ;  /* 0x0000007768607221 */ /* 0x000fc80000000100 */
[----:B------:R-:W-:Y:S01]  /*2770*/  FMUL R118, R96, 1.4426950216293334961 ;  /* 0x3fb8aa3b60767820 */ /* 0x000fe20000400000 */
[C---:B----4-:R-:W-:Y:S01]  /*2780*/  FMUL R84, R124.reuse, R84 ;  /* 0x000000547c547220 */ /* 0x050fe20000400000 */
[C---:B------:R-:W-:Y:S01]  /*2790*/  FMUL R85, R124.reuse, R85 ;  /* 0x000000557c557220 */ /* 0x040fe20000400000 */
[C---:B------:R-:W-:Y:S01]  /*27a0*/  FMUL R76, R124.reuse, R76 ;  /* 0x0000004c7c4c7220 */ /* 0x040fe20000400000 */
[----:B------:R-:W-:Y:S01]  /*27b0*/  FMUL R77, R124, R77 ;  /* 0x0000004d7c4d7220 */ /* 0x000fe20000400000 */
[----:B------:R4:W5:Y:S01]  /*27c0*/  MUFU.EX2 R156, R97 ;  /* 0x00000061009c7308 */ /* 0x0009620000000800 */
[C---:B-1----:R-:W-:Y:S01]  /*27d0*/  FMUL R86, R125.reuse, R86 ;  /* 0x000000567d567220 */ /* 0x042fe20000400000 */
[C---:B------:R-:W-:Y:S01]  /*27e0*/  FMUL R87, R125.reuse, R87 ;  /* 0x000000577d577220 */ /* 0x040fe20000400000 */
[C---:B------:R-:W-:Y:S01]  /*27f0*/  FMUL R78, R125.reuse, R78 ;  /* 0x0000004e7d4e7220 */ /* 0x040fe20000400000 */
[----:B------:R-:W-:-:S04]  /*2800*/  FMUL R79, R125, R79 ;  /* 0x0000004f7d4f7220 */ /* 0x000fc80000400000 */
[----:B------:R-:W1:Y:S01]  /*2810*/  MUFU.EX2 R157, R118 ;  /* 0x00000076009d7308 */ /* 0x000e620000000800 */
[----:B----4-:R-:W4:Y:S01]  /*2820*/  LDSM.16.M88.4 R96, [R38+UR6+0x4000] ;  /* 0x004000062660783b */ /* 0x010f220008000200 */
[C---:B0-----:R-:W-:Y:S08]  /*2830*/  HMMA.16816.F32 R84, R92.reuse, R68, R84 ;  /* 0x000000445c54723c */ /* 0x041ff00000001854 */
[----:B--2---:R-:W-:Y:S01]  /*2840*/  HMMA.16816.F32 R76, R92, R88, R76 ;  /* 0x000000585c4c723c */ /* 0x004fe2000000184c */
[----:B------:R-:W0:Y:S01]  /*2850*/  LDSM.16.M88.4 R92, [R38+UR6+0x4400] ;  /* 0x00440006265c783b */ /* 0x000e220008000200 */
[C---:B-----5:R-:W-:Y:S01]  /*2860*/  FMUL R72, R156.reuse, R72 ;  /* 0x000000489c487220 */ /* 0x060fe20000400000 */
[----:B------:R-:W-:Y:S01]  /*2870*/  FMUL R73, R156, R73 ;  /* 0x000000499c497220 */ /* 0x000fe20000400000 */
[C---:B-1----:R-:W-:Y:S01]  /*2880*/  FMUL R74, R157.reuse, R74 ;  /* 0x0000004a9d4a7220 */ /* 0x042fe20000400000 */
[----:B------:R-:W-:-:S07]  /*2890*/  FMUL R75, R157, R75 ;  /* 0x0000004b9d4b7220 */ /* 0x000fce0000400000 */
[C---:B---3--:R-:W-:Y:S01]  /*28a0*/  HMMA.16816.F32 R72, R100.reuse, R68, R72 ;  /* 0x000000446448723c */ /* 0x048fe20000001848 */
[C---:B------:R-:W-:Y:S01]  /*28b0*/  FMUL R80, R156.reuse, R80 ;  /* 0x000000509c507220 */ /* 0x040fe20000400000 */
[----:B------:R-:W-:Y:S01]  /*28c0*/  FMUL R81, R156, R81 ;  /* 0x000000519c517220 */ /* 0x000fe20000400000 */
[C---:B------:R-:W-:Y:S01]  /*28d0*/  FMUL R82, R157.reuse, R82 ;  /* 0x000000529d527220 */ /* 0x040fe20000400000 */
[----:B------:R-:W-:Y:S01]  /*28e0*/  FMUL R83, R157, R83 ;  /* 0x000000539d537220 */ /* 0x000fe20000400000 */
[----:B------:R-:W1:Y:S06]  /*28f0*/  LDC R68, c[0x0][0x3d4] ;  /* 0x0000f500ff447b82 */ /* 0x000e6c0000000800 */
[----:B------:R-:W-:Y:S02]  /*2900*/  HMMA.16816.F32 R80, R100, R88, R80 ;  /* 0x000000586450723c */ /* 0x000fe40000001850 */
[----:B------:R-:W2:Y:S06]  /*2910*/  LDC R69, c[0x0][0x3c4] ;  /* 0x0000f100ff457b82 */ /* 0x000eac0000000800 */
[-C--:B----4-:R-:W-:Y:S08]  /*2920*/  HMMA.16816.F32 R84, R96, R70.reuse, R84 ;  /* 0x000000466054723c */ /* 0x090ff00000001854 */
[----:B0-----:R-:W-:Y:S01]  /*2930*/  HMMA.16816.F32 R72, R92, R70, R72 ;  /* 0x000000465c48723c */ /* 0x001fe20000001848 */
[----:B------:R-:W-:-:S05]  /*2940*/  IMAD.U32 R70, RZ, RZ, UR5 ;  /* 0x00000005ff467e24 */ /* 0x000fca000f8e00ff */
[----:B------:R-:W-:Y:S02]  /*2950*/  ISETP.GE.U32.AND.EX P1, PT, R70, RZ, PT, P1 ;  /* 0x000000ff4600720c */ /* 0x000fe40003f26110 */
[-C--:B------:R-:W-:Y:S01]  /*2960*/  HMMA.16816.F32 R76, R96, R90.reuse, R76 ;  /* 0x0000005a604c723c */ /* 0x080fe2000000184c */
[----:B------:R-:W-:Y:S01]  /*2970*/  FFMA2 R154, R154.F32x2.HI_LO, R124.F32x2.HI_LO, R108.F32x2.HI_LO ;  /* 0x0000007c9a9a7249 */ /* 0x000fe2000000006c */
[----:B-1----:R-:W-:Y:S01]  /*2980*/  LEA R23, R68, R23, 0x5 ;  /* 0x0000001744177211 */ /* 0x002fe200078e28ff */
[----:B------:R-:W-:Y:S02]  /*2990*/  FFMA2 R152, R152.F32x2.HI_LO, R156.F32x2.HI_LO, R110.F32x2.HI_LO ;  /* 0x0000009c98987249 */ /* 0x000fe4000000006e */
[----:B--2---:R-:W-:Y:S01]  /*29a0*/  IMAD R22, R69, 0x20, R22 ;  /* 0x0000002045167824 */ /* 0x004fe200078e0216 */
[----:B------:R-:W-:Y:S02]  /*29b0*/  MOV R119, R104 ;  /* 0x0000006800777202 */ /* 0x000fe40000000f00 */
[----:B------:R-:W-:Y:S01]  /*29c0*/  HMMA.16816.F32 R80, R92, R90, R80 ;  /* 0x0000005a5c50723c */ /* 0x000fe20000001850 */
[----:B------:R-:W-:-:S02]  /*29d0*/  IMAD.MOV.U32 R125, RZ, RZ, R106 ;  /* 0x000000ffff7d7224 */ /* 0x000fc400078e006a */
[----:B------:R-:W-:Y:S02]  /*29e0*/  IMAD.MOV.U32 R124, RZ, RZ, R105 ;  /* 0x000000ffff7c7224 */ /* 0x000fe400078e0069 */
[----:B------:R-:W-:Y:S01]  /*29f0*/  IMAD.MOV.U32 R118, RZ, RZ, R107 ;  /* 0x000000ffff767224 */ /* 0x000fe200078e006b */
[----:B------:R-:W-:-:S14]  /*2a00*/  @!P1 BRA `(.L_x_1) ;  /* 0xffffffe800bc9947 */ /* 0x000fdc000383ffff */
.L_x_0:
[C---:B------:R-:W-:Y:S01]  /*2a10*/  FSETP.GT.AND P3, PT, |R155|.reuse, 8.50705917302346158658e+37, PT ;  /* 0x7e8000009b00780b */ /* 0x040fe20003f64200 */
[----:B------:R-:W-:Y:S01]  /*2a20*/  IMAD.SHL.U32 R5, R0, 0x10, RZ ;  /* 0x0000001000057824 */ /* 0x000fe200078e00ff */
[C---:B------:R-:W-:Y:S01]  /*2a30*/  FSETP.GEU.AND P4, PT, |R155|.reuse, 1.175494350822287508e-38, PT ;  /* 0x008000009b00780b */ /* 0x040fe20003f8e200 */
[C---:B------:R-:W-:Y:S01]  /*2a40*/  FMUL R0, R155.reuse, 8388608 ;  /* 0x4b0000009b007820 */ /* 0x040fe20000400000 */
[----:B------:R-:W-:Y:S01]  /*2a50*/  FSETP.GEU.AND P6, PT, R155, 1.175494350822287508e-38, PT ;  /* 0x008000009b00780b */ /* 0x000fe20003fce000 */
[----:B------:R-:W-:Y:S01]  /*2a60*/  BAR.SYNC.DEFER_BLOCKING 0x0 ;  /* 0x0000000000007b1d */ /* 0x000fe20000010000 */
[----:B------:R-:W-:Y:S02]  /*2a70*/  FSETP.GT.AND P2, PT, |R154|, 8.50705917302346158658e+37, PT ;  /* 0x7e8000009a00780b */ /* 0x000fe40003f44200 */
[----:B------:R-:W-:Y:S01]  /*2a80*/  FSEL R35, R0, R155, !P6 ;  /* 0x0000009b00237208 */ /* 0x000fe20007000000 */
[C---:B------:R-:W-:Y:S01]  /*2a90*/  FMUL R0, R154.reuse, 8388608 ;  /* 0x4b0000009a007820 */ /* 0x040fe20000400000 */
[C---:B------:R-:W-:Y:S01]  /*2aa0*/  FSETP.GEU.AND P1, PT, |R154|.reuse, 1.175494350822287508e-38, PT ;  /* 0x008000009a00780b */ /* 0x040fe20003f2e200 */
[----:B------:R-:W0:Y:S01]  /*2ab0*/  LDCU.64 UR4, c[0x0][0x3e0] ;  /* 0x00007c00ff0477ac */ /* 0x000e220008000a00 */
[----:B------:R-:W-:Y:S01]  /*2ac0*/  LOP3.LUT R5, R5, 0x70, RZ, 0xc0, !PT ;  /* 0x0000007005057812 */ /* 0x000fe200078ec0ff */
[----:B------:R-:W-:Y:S01]  /*2ad0*/  @P3 FMUL R155, R155, 0.25 ;  /* 0x3e8000009b9b3820 */ /* 0x000fe20000400000 */
[----:B------:R-:W-:Y:S01]  /*2ae0*/  FSETP.GEU.AND P0, PT, R154, 1.175494350822287508e-38, PT ;  /* 0x008000009a00780b */ /* 0x000fe20003f0e000 */
[----:B------:R-:W-:Y:S01]  /*2af0*/  @P3 FMUL R79, R79, 0.25 ;  /* 0x3e8000004f4f3820 */ /* 0x000fe20000400000 */
[----:B------:R-:W-:Y:S01]  /*2b00*/  @P3 FMUL R78, R78, 0.25 ;  /* 0x3e8000004e4e3820 */ /* 0x000fe20000400000 */
[----:B------:R-:W-:Y:S01]  /*2b10*/  @!P4 FMUL R155, R155, 16777216 ;  /* 0x4b8000009b9bc820 */ /* 0x000fe20000400000 */
[----:B------:R-:W-:Y:S01]  /*2b20*/  VIADD R7, R5, UR6 ;  /* 0x0000000605077c36 */ /* 0x000fe20008000000 */
[----:B------:R-:W-:Y:S01]  /*2b30*/  FSEL R33, R0, R154, !P0 ;  /* 0x0000009a00217208 */ /* 0x000fe20004000000 */
[----:B------:R-:W-:Y:S01]  /*2b40*/  @P2 FMUL R154, R154, 0.25 ;  /* 0x3e8000009a9a2820 */ /* 0x000fe20000400000 */
[----:B------:R-:W1:Y:S01]  /*2b50*/  MUFU.RCP R5, R155 ;  /* 0x0000009b00057308 */ /* 0x000e620000001000 */
[----:B------:R-:W-:Y:S01]  /*2b60*/  @P3 FMUL R87, R87, 0.25 ;  /* 0x3e80000057573820 */ /* 0x000fe20000400000 */
[----:B------:R-:W-:Y:S01]  /*2b70*/  LEA.HI R40, R4, R7, RZ, 0x1f ;  /* 0x0000000704287211 */ /* 0x000fe200078ff8ff */
[----:B------:R-:W-:Y:S01]  /*2b80*/  @P3 FMUL R86, R86, 0.25 ;  /* 0x3e80000056563820 */ /* 0x000fe20000400000 */
[----:B------:R-:W-:Y:S01]  /*2b90*/  FSEL R7, RZ, -23, P6 ;  /* 0xc1b80000ff077808 */ /* 0x000fe20003000000 */
[----:B------:R-:W-:Y:S01]  /*2ba0*/  @!P1 FMUL R154, R154, 16777216 ;  /* 0x4b8000009a9a9820 */ /* 0x000fe20000400000 */
[----:B------:R-:W-:Y:S01]  /*2bb0*/  FSETP.GT.AND P6, PT, |R153|, 8.50705917302346158658e+37, PT ;  /* 0x7e8000009900780b */ /* 0x000fe20003fc4200 */
[----:B------:R-:W-:Y:S01]  /*2bc0*/  @!P4 FMUL R79, R79, 16777216 ;  /* 0x4b8000004f4fc820 */ /* 0x000fe20000400000 */
[----:B------:R-:W-:Y:S01]  /*2bd0*/  @!P4 FMUL R78, R78, 16777216 ;  /* 0x4b8000004e4ec820 */ /* 0x000fe20000400000 */
[----:B------:R-:W-:Y:S01]  /*2be0*/  @!P4 FMUL R87, R87, 16777216 ;  /* 0x4b8000005757c820 */ /* 0x000fe20000400000 */
[----:B------:R-:W-:Y:S01]  /*2bf0*/  @!P4 FMUL R86, R86, 16777216 ;  /* 0x4b8000005656c820 */ /* 0x000fe20000400000 */
[----:B------:R-:W2:Y:S01]  /*2c00*/  MUFU.RCP R11, R154 ;  /* 0x0000009a000b7308 */ /* 0x000ea20000001000 */
[C---:B------:R-:W-:Y:S01]  /*2c10*/  FSETP.GEU.AND P4, PT, |R153|.reuse, 1.175494350822287508e-38, PT ;  /* 0x008000009900780b */ /* 0x040fe20003f8e200 */
[C---:B------:R-:W-:Y:S01]  /*2c20*/  FMUL R0, R153.reuse, 8388608 ;  /* 0x4b00000099007820 */ /* 0x040fe20000400000 */
[----:B------:R-:W-:Y:S01]  /*2c30*/  FSETP.GEU.AND P3, PT, R153, 1.175494350822287508e-38, PT ;  /* 0x008000009900780b */ /* 0x000fe20003f6e000 */
[----:B------:R-:W-:-:S02]  /*2c40*/  VIADD R4, R33, 0xc0cafb0d ;  /* 0xc0cafb0d21047836 */ /* 0x000fc40000000000 */
[----:B------:R-:W-:Y:S01]  /*2c50*/  @P2 FMUL R77, R77, 0.25 ;  /* 0x3e8000004d4d2820 */ /* 0x000fe20000400000 */
[C---:B-1----:R-:W-:Y:S01]  /*2c60*/  FMUL R23, R5.reuse, R79 ;  /* 0x0000004f05177220 */ /* 0x042fe20000400000 */
[C---:B------:R-:W-:Y:S01]  /*2c70*/  FMUL R25, R5.reuse, R78 ;  /* 0x0000004e05197220 */ /* 0x040fe20000400000 */
[C---:B------:R-:W-:Y:S01]  /*2c80*/  FMUL R30, R5.reuse, R87 ;  /* 0x00000057051e7220 */ /* 0x040fe20000400000 */
[----:B------:R-:W-:Y:S01]  /*2c90*/  FMUL R32, R5, R86 ;  /* 0x0000005605207220 */ /* 0x000fe20000400000 */
[----:B------:R-:W-:Y:S01]  /*2ca0*/  @P2 FMUL R76, R76, 0.25 ;  /* 0x3e8000004c4c2820 */ /* 0x000fe20000400000 */
[----:B------:R-:W-:Y:S01]  /*2cb0*/  @P2 FMUL R85, R85, 0.25 ;  /* 0x3e80000055552820 */ /* 0x000fe20000400000 */
[----:B------:R-:W-:Y:S01]  /*2cc0*/  @P2 FMUL R84, R84, 0.25 ;  /* 0x3e80000054542820 */ /* 0x000fe20000400000 */
[----:B------:R-:W-:Y:S01]  /*2cd0*/  FSEL R57, R0, R153, !P3 ;  /* 0x0000009900397208 */ /* 0x000fe20005800000 */
[----:B------:R-:W-:Y:S02]  /*2ce0*/  VIADD R5, R35, 0xc0cafb0d ;  /* 0xc0cafb0d23057836 */ /* 0x000fe40000000000 */
[----:B------:R-:W-:Y:S01]  /*2cf0*/  @P6 FMUL R153, R153, 0.25 ;  /* 0x3e80000099996820 */ /* 0x000fe20000400000 */
[----:B------:R-:W-:Y:S01]  /*2d00*/  LOP3.LUT R4, R4, 0xff800000, RZ, 0xc0, !PT ;  /* 0xff80000004047812 */ /* 0x000fe200078ec0ff */
[----:B------:R-:W-:Y:S01]  /*2d10*/  @!P1 FMUL R77, R77, 16777216 ;  /* 0x4b8000004d4d9820 */ /* 0x000fe20000400000 */
[----:B------:R-:W-:Y:S01]  /*2d20*/  FSEL R0, RZ, -23, P0 ;  /* 0xc1b80000ff007808 */ /* 0x000fe20000000000 */
[----:B------:R-:W-:Y:S01]  /*2d30*/  @!P1 FMUL R76, R76, 16777216 ;  /* 0x4b8000004c4c9820 */ /* 0x000fe20000400000 */
[----:B------:R-:W-:Y:S01]  /*2d40*/  @!P1 FMUL R85, R85, 16777216 ;  /* 0x4b80000055559820 */ /* 0x000fe20000400000 */
[----:B------:R-:W-:Y:S01]  /*2d50*/  @!P1 FMUL R84, R84, 16777216 ;  /* 0x4b80000054549820 */ /* 0x000fe20000400000 */
[----:B------:R-:W-:Y:S01]  /*2d60*/  LOP3.LUT R8, R5, 0xff800000, RZ, 0xc0, !PT ;  /* 0xff80000005087812 */ /* 0x000fe200078ec0ff */
[----:B------:R-:W-:Y:S01]  /*2d70*/  @!P4 FMUL R153, R153, 16777216 ;  /* 0x4b8000009999c820 */ /* 0x000fe20000400000 */
[C---:B------:R-:W-:Y:S01]  /*2d80*/  FSETP.GT.AND P0, PT, |R152|.reuse, 8.50705917302346158658e+37, PT ;  /* 0x7e8000009800780b */ /* 0x040fe20003f04200 */
[C---:B--2---:R-:W-:Y:S01]  /*2d90*/  FMUL R27, R11.reuse, R77 ;  /* 0x0000004d0b1b7220 */ /* 0x044fe20000400000 */
[----:B------:R-:W-:Y:S01]  /*2da0*/  I2FP.F32.S32 R5, R4 ;  /* 0x0000000400057245 */ /* 0x000fe20000201400 */
[C---:B------:R-:W-:Y:S01]  /*2db0*/  FMUL R28, R11.reuse, R76 ;  /* 0x0000004c0b1c7220 */ /* 0x040fe20000400000 */
[C---:B------:R-:W-:Y:S01]  /*2dc0*/  FMUL R34, R11.reuse, R85 ;  /* 0x000000550b227220 */ /* 0x040fe20000400000 */
[----:B------:R-:W-:Y:S01]  /*2dd0*/  FMUL R29, R11, R84 ;  /* 0x000000540b1d7220 */ /* 0x000fe20000400000 */
[C---:B------:R-:W-:Y:S01]  /*2de0*/  FSETP.GEU.AND P2, PT, |R152|.reuse, 1.175494350822287508e-38, PT ;  /* 0x008000009800780b */ /* 0x040fe20003f4e200 */
[----:B------:R-:W1:Y:S01]  /*2df0*/  MUFU.RCP R11, R153 ;  /* 0x00000099000b7308 */ /* 0x000e620000001000 */
[----:B------:R-:W-:Y:S01]  /*2e00*/  FFMA.FTZ R0, R5, 1.1920928955078125e-07, R0 ;  /* 0x3400000005007823 */ /* 0x000fe20000010000 */
[C---:B------:R-:W-:Y:S01]  /*2e10*/  FMUL R5, R152.reuse, 8388608 ;  /* 0x4b00000098057820 */ /* 0x040fe20000400000 */
[----:B------:R-:W-:Y:S01]  /*2e20*/  FSETP.GEU.AND P1, PT, R152, 1.175494350822287508e-38, PT ;  /* 0x008000009800780b */ /* 0x000fe20003f2e000 */
[----:B------:R-:W-:Y:S01]  /*2e30*/  @P6 FMUL R82, R82, 0.25 ;  /* 0x3e80000052526820 */ /* 0x000fe20000400000 */
[----:B------:R-:W-:Y:S01]  /*2e40*/  @P6 FMUL R74, R74, 0.25 ;  /* 0x3e8000004a4a6820 */ /* 0x000fe20000400000 */
[----:B------:R-:W-:Y:S01]  /*2e50*/  @P6 FMUL R83, R83, 0.25 ;  /* 0x3e80000053536820 */ /* 0x000fe20000400000 */
[----:B------:R-:W-:Y:S01]  /*2e60*/  FSEL R36, R5, R152, !P1 ;  /* 0x0000009805247208 */ /* 0x000fe20004800000 */
[----:B------:R-:W-:Y:S01]  /*2e70*/  @P0 FMUL R152, R152, 0.25 ;  /* 0x3e80000098980820 */ /* 0x000fe20000400000 */
[----:B------:R-:W-:Y:S01]  /*2e80*/  @!P4 FMUL R82, R82, 16777216 ;  /* 0x4b8000005252c820 */ /* 0x000fe20000400000 */
[----:B------:R-:W-:Y:S01]  /*2e90*/  @!P4 FMUL R74, R74, 16777216 ;  /* 0x4b8000004a4ac820 */ /* 0x000fe20000400000 */
[----:B------:R-:W-:Y:S01]  /*2ea0*/  @P6 FMUL R75, R75, 0.25 ;  /* 0x3e8000004b4b6820 */ /* 0x000fe20000400000 */
[----:B------:R-:W-:Y:S01]  /*2eb0*/  @!P2 FMUL R152, R152, 16777216 ;  /* 0x4b8000009898a820 */ /* 0x000fe20000400000 */
[----:B------:R-:W-:Y:S01]  /*2ec0*/  I2FP.F32.S32 R12, R8 ;  /* 0x00000008000c7245 */ /* 0x000fe20000201400 */
[----:B------:R-:W-:Y:S01]  /*2ed0*/  @!P4 FMUL R83, R83, 16777216 ;  /* 0x4b8000005353c820 */ /* 0x000fe20000400000 */
[----:B------:R-:W-:Y:S01]  /*2ee0*/  @!P4 FMUL R75, R75, 16777216 ;  /* 0x4b8000004b4bc820 */ /* 0x000fe20000400000 */
[----:B------:R-:W2:Y:S01]  /*2ef0*/  MUFU.RCP R18, R152 ;  /* 0x0000009800127308 */ /* 0x000ea20000001000 */
[C---:B-1----:R-:W-:Y:S01]  /*2f00*/  FMUL R17, R11.reuse, R82 ;  /* 0x000000520b117220 */ /* 0x042fe20000400000 */
[C---:B------:R-:W-:Y:S01]  /*2f10*/  FMUL R24, R11.reuse, R74 ;  /* 0x0000004a0b187220 */ /* 0x040fe20000400000 */
[----:B------:R-:W-:Y:S01]  /*2f20*/  FFMA.FTZ R7, R12, 1.1920928955078125e-07, R7 ;  /* 0x340000000c077823 */ /* 0x000fe20000010007 */
[C---:B------:R-:W-:Y:S01]  /*2f30*/  FMUL R15, R11.reuse, R83 ;  /* 0x000000530b0f7220 */ /* 0x040fe20000400000 */
[----:B------:R-:W-:Y:S01]  /*2f40*/  FMUL R22, R11, R75 ;  /* 0x0000004b0b167220 */ /* 0x000fe20000400000 */
[----:B------:R-:W-:Y:S01]  /*2f50*/  @P0 FMUL R80, R80, 0.25 ;  /* 0x3e80000050500820 */ /* 0x000fe20000400000 */
[----:B------:R-:W-:Y:S01]  /*2f60*/  F2FP.F16.F32.PACK_AB R17, R17, R24 ;  /* 0x000000181111723e */ /* 0x000fe200000000ff */
[----:B------:R-:W-:Y:S01]  /*2f70*/  @P0 FMUL R72, R72, 0.25 ;  /* 0x3e80000048480820 */ /* 0x000fe20000400000 */
[----:B------:R-:W1:Y:S01]  /*2f80*/  LDC R24, c[0x0][0x3e8] ;  /* 0x0000fa00ff187b82 */ /* 0x000e620000000800 */
[----:B------:R-:W-:Y:S01]  /*2f90*/  VIADD R12, R57, 0xc0cafb0d ;  /* 0xc0cafb0d390c7836 */ /* 0x000fe20000000000 */
[----:B------:R-:W-:Y:S01]  /*2fa0*/  IADD3 R11, PT, PT, R36, -0x3f3504f3, RZ ;  /* 0xc0cafb0d240b7810 */ /* 0x000fe20007ffe0ff */
[----:B------:R-:W-:Y:S01]  /*2fb0*/  @!P2 FMUL R80, R80, 16777216 ;  /* 0x4b8000005050a820 */ /* 0x000fe20000400000 */
[----:B------:R-:W-:Y:S01]  /*2fc0*/  @!P2 FMUL R72, R72, 16777216 ;  /* 0x4b8000004848a820 */ /* 0x000fe20000400000 */
[----:B------:R-:W-:Y:S01]  /*2fd0*/  LEA R10, R10, UR8, 0x2 ;  /* 0x000000080a0a7c11 */ /* 0x000fe2000f8e10ff */
[----:B------:R-:W-:Y:S01]  /*2fe0*/  @P0 FMUL R81, R81, 0.25 ;  /* 0x3e80000051510820 */ /* 0x000fe20000400000 */
[----:B------:R-:W-:Y:S01]  /*2ff0*/  LOP3.LUT R11, R11, 0xff800000, RZ, 0xc0, !PT ;  /* 0xff8000000b0b7812 */ /* 0x000fe200078ec0ff */
[----:B------:R-:W-:Y:S01]  /*3000*/  @P0 FMUL R73, R73, 0.25 ;  /* 0x3e80000049490820 */ /* 0x000fe20000400000 */
[----:B------:R-:W-:Y:S01]  /*3010*/  LOP3.LUT R14, R12, 0xff800000, RZ, 0xc0, !PT ;  /* 0xff8000000c0e7812 */ /* 0x000fe200078ec0ff */
[C---:B--2---:R-:W-:Y:S01]  /*3020*/  FMUL R20, R18.reuse, R80 ;  /* 0x0000005012147220 */ /* 0x044fe20000400000 */
[----:B------:R-:W-:Y:S01]  /*3030*/  FMUL R21, R18, R72 ;  /* 0x0000004812157220 */ /* 0x000fe20000400000 */
[----:B------:R-:W-:Y:S01]  /*3040*/  FSEL R13, RZ, -23, P3 ;  /* 0xc1b80000ff0d7808 */ /* 0x000fe20001800000 */
[----:B------:R-:W-:Y:S01]  /*3050*/  IMAD.U32 R10, R10, 0x8, R9 ;  /* 0x000000080a0a7824 */ /* 0x000fe200078e0009 */
[----:B------:R-:W-:Y:S01]  /*3060*/  I2FP.F32.S32 R12, R11 ;  /* 0x0000000b000c7245 */ /* 0x000fe20000201400 */
[----:B------:R-:W-:Y:S01]  /*3070*/  IMAD.IADD R11, R36, 0x1, -R11 ;  /* 0x00000001240b7824 */ /* 0x000fe200078e0a0b */
[----:B------:R-:W-:Y:S01]  /*3080*/  I2FP.F32.S32 R16, R14 ;  /* 0x0000000e00107245 */ /* 0x000fe20000201400 */
[----:B------:R-:W-:Y:S01]  /*3090*/  @!P2 FMUL R81, R81, 16777216 ;  /* 0x4b8000005151a820 */ /* 0x000fe20000400000 */
[----:B------:R-:W-:Y:S01]  /*30a0*/  @!P2 FMUL R73, R73, 16777216 ;  /* 0x4b8000004949a820 */ /* 0x000fe20000400000 */
[----:B------:R-:W-:Y:S01]  /*30b0*/  F2FP.F16.F32.PACK_AB R28, R28, R29 ;  /* 0x0000001d1c1c723e */ /* 0x000fe200000000ff */
[----:B------:R-:W-:Y:S01]  /*30c0*/  FADD R11, R11, -1 ;  /* 0xbf8000000b0b7421 */ /* 0x000fe20000000000 */
[----:B------:R-:W-:Y:S01]  /*30d0*/  F2FP.F16.F32.PACK_AB R27, R27, R34 ;  /* 0x000000221b1b723e */ /* 0x000fe200000000ff */
[----:B------:R-:W-:Y:S01]  /*30e0*/  FFMA.FTZ R13, R16, 1.1920928955078125e-07, R13 ;  /* 0x34000000100d7823 */ /* 0x000fe2000001000d */
[----:B------:R-:W-:Y:S01]  /*30f0*/  F2FP.F16.F32.PACK_AB R20, R20, R21 ;  /* 0x000000151414723e */ /* 0x000fe200000000ff */
[----:B------:R-:W-:Y:S01]  /*3100*/  IMAD.MOV.U32 R21, RZ, RZ, 0x3dc6b27f ;  /* 0x3dc6b27fff157424 */ /* 0x000fe200078e00ff */
[----:B------:R-:W-:Y:S01]  /*3110*/  IADD3 R8, PT, PT, R35, -R8, RZ ;  /* 0x8000000823087210 */ /* 0x000fe20007ffe0ff */
[C---:B------:R-:W-:Y:S01]  /*3120*/  FMUL R19, R18.reuse, R81 ;  /* 0x0000005112137220 */ /* 0x040fe20000400000 */
[----:B------:R-:W-:Y:S01]  /*3130*/  F2FP.F16.F32.PACK_AB R25, R25, R32 ;  /* 0x000000201919723e */ /* 0x000fe200000000ff */
[----:B------:R-:W-:Y:S01]  /*3140*/  FMUL R26, R18, R73 ;  /* 0x00000049121a7220 */ /* 0x000fe20000400000 */
[----:B------:R-:W-:Y:S01]  /*3150*/  F2FP.F16.F32.PACK_AB R23, R23, R30 ;  /* 0x0000001e1717723e */ /* 0x000fe200000000ff */
[----:B------:R-:W-:Y:S01]  /*3160*/  STS [R10+UR6], R28 ;  /* 0x0000001c0a007988 */ /* 0x000fe20008000806 */
[----:B------:R-:W-:Y:S01]  /*3170*/  LOP3.LUT R16, R10, 0x20, RZ, 0x3c, !PT ;  /* 0x000000200a107812 */ /* 0x000fe200078e3cff */
[----:B------:R-:W-:Y:S01]  /*3180*/  FADD R8, R8, -1 ;  /* 0xbf80000008087421 */ /* 0x000fe20000000000 */
[----:B------:R-:W-:Y:S01]  /*3190*/  F2FP.F16.F32.PACK_AB R15, R15, R22 ;  /* 0x000000160f0f723e */ /* 0x000fe200000000ff */
[----:B------:R2:W-:Y:S01]  /*31a0*/  STS [R10+UR6+0x80], R27 ;  /* 0x0000801b0a007988 */ /* 0x0005e20008000806 */
[C---:B------:R-:W-:Y:S01]  /*31b0*/  LOP3.LUT R18, R10.reuse, 0x40, RZ, 0x3c, !PT ;  /* 0x000000400a127812 */ /* 0x040fe200078e3cff */
[----:B------:R-:W-:Y:S01]  /*31c0*/  IMAD.IADD R4, R33, 0x1, -R4 ;  /* 0x0000000121047824 */ /* 0x000fe200078e0a04 */
[----:B------:R-:W-:Y:S01]  /*31d0*/  LOP3.LUT R22, R10, 0x60, RZ, 0x3c, !PT ;  /* 0x000000600a167812 */ /* 0x000fe200078e3cff */
[----:B------:R-:W-:Y:S01]  /*31e0*/  STS [R16+UR6+0x800], R25 ;  /* 0x0008001910007988 */ /* 0x000fe20008000806 */
[----:B------:R-:W-:Y:S01]  /*31f0*/  FSEL R5, RZ, -23, P1 ;  /* 0xc1b80000ff057808 */ /* 0x000fe20000800000 */
[----:B------:R-:W-:Y:S01]  /*3200*/  FADD R4, R4, -1 ;  /* 0xbf80000004047421 */ /* 0x000fe20000000000 */
[----:B------:R-:W-:Y:S01]  /*3210*/  IMAD.IADD R14, R57, 0x1, -R14 ;  /* 0x00000001390e7824 */ /* 0x000fe200078e0a0e */
[----:B------:R1:W-:Y:S01]  /*3220*/  STS [R16+UR6+0x880], R23 ;  /* 0x0008801710007988 */ /* 0x0003e20008000806 */
[----:B------:R-:W-:Y:S01]  /*3230*/  F2FP.F16.F32.PACK_AB R19, R19, R26 ;  /* 0x0000001a1313723e */ /* 0x000fe200000000ff */
[CC--:B--2---:R-:W-:Y:S01]  /*3240*/  FFMA.FTZ R10, R11.reuse, R21.reuse, -0.16845393180847167969 ;  /* 0xbe2c7f300b0a7423 */ /* 0x0c4fe20000010015 */
[----:B------:R-:W-:Y:S01]  /*3250*/  FFMA.FTZ R12, R12, 1.1920928955078125e-07, R5 ;  /* 0x340000000c0c7823 */ /* 0x000fe20000010005 */
[----:B------:R-:W-:Y:S01]  /*3260*/  FFMA.FTZ R5, R4, R21, -0.16845393180847167969 ;  /* 0xbe2c7f3004057423 */ /* 0x000fe20000010015 */
[----:B------:R-:W-:Y:S01]  /*3270*/  FADD R14, R14, -1 ;  /* 0xbf8000000e0e7421 */ /* 0x000fe20000000000 */
[----:B------:R-:W-:Y:S01]  /*3280*/  FFMA.FTZ R10, R11, R10, 0.1716887056827545166 ;  /* 0x3e2fcf2a0b0a7423 */ /* 0x000fe2000001000a */
[----:B------:R-:W-:Y:S01]  /*3290*/  STS [R18+UR6+0x1000], R20 ;  /* 0x0010001412007988 */ /* 0x000fe20008000806 */
[----:B------:R-:W-:Y:S01]  /*32a0*/  FFMA.FTZ R5, R4, R5, 0.1716887056827545166 ;  /* 0x3e2fcf2a04057423 */ /* 0x000fe20000010005 */
[----:B------:R-:W-:Y:S01]  /*32b0*/  ISETP.GE.U32.AND P0, PT, R33, 0x7f800000, PT ;  /* 0x7f8000002100780c */ /* 0x000fe20003f06070 */
[----:B-1----:R-:W-:-:S02]  /*32c0*/  IMAD R16, R3, R24, RZ ;  /* 0x0000001803107224 */ /* 0x002fc400078e02ff */
[----:B------:R-:W-:Y:S01]  /*32d0*/  FFMA.FTZ R3, R8, R21, -0.16845393180847167969 ;  /* 0xbe2c7f3008037423 */ /* 0x000fe20000010015 */
[C---:B------:R-:W-:Y:S01]  /*32e0*/  FFMA.FTZ R10, R11.reuse, R10, -0.17900948226451873779 ;  /* 0xbe374e430b0a7423 */ /* 0x040fe2000001000a */
[----:B------:R-:W-:Y:S01]  /*32f0*/  STS [R18+UR6+0x1080], R19 ;  /* 0x0010801312007988 */ /* 0x000fe20008000806 */
[----:B------:R-:W-:Y:S01]  /*3300*/  FFMA.FTZ R5, R4, R5, -0.17900948226451873779 ;  /* 0xbe374e4304057423 */ /* 0x000fe20000010005 */
[----:B------:R-:W-:Y:S01]  /*3310*/  FFMA.FTZ R3, R8, R3, 0.1716887056827545166 ;  /* 0x3e2fcf2a08037423 */ /* 0x000fe20000010003 */
[C---:B------:R-:W-:Y:S01]  /*3320*/  FFMA.FTZ R10, R11.reuse, R10, 0.20512372255325317383 ;  /* 0x3e520bf40b0a7423 */ /* 0x040fe2000001000a */
[----:B------:R1:W-:Y:S01]  /*3330*/  STS [R22+UR6+0x1880], R15 ;  /* 0x0018800f16007988 */ /* 0x0003e20008000806 */
[----:B------:R-:W-:Y:S01]  /*3340*/  FFMA.FTZ R5, R4, R5, 0.20512372255325317383 ;  /* 0x3e520bf404057423 */ /* 0x000fe20000010005 */
[----:B------:R-:W-:Y:S01]  /*3350*/  FFMA.FTZ R3, R8, R3, -0.17900948226451873779 ;  /* 0xbe374e4308037423 */ /* 0x000fe20000010003 */
[C---:B------:R-:W-:Y:S01]  /*3360*/  FFMA.FTZ R10, R11.reuse, R10, -0.24046532809734344482 ;  /* 0xbe763c8b0b0a7423 */ /* 0x040fe2000001000a */
[----:B------:R2:W-:Y:S01]  /*3370*/  STS [R22+UR6+0x1800], R17 ;  /* 0x0018001116007988 */ /* 0x0005e20008000806 */
[----:B------:R-:W-:Y:S01]  /*3380*/  FFMA.FTZ R5, R4, R5, -0.24046532809734344482 ;  /* 0xbe763c8b04057423 */ /* 0x000fe20000010005 */
[----:B------:R-:W-:Y:S01]  /*3390*/  FFMA.FTZ R3, R8, R3, 0.20512372255325317383 ;  /* 0x3e520bf408037423 */ /* 0x000fe20000010003 */
[C---:B------:R-:W-:Y:S01]  /*33a0*/  FFMA.FTZ R10, R11.reuse, R10, 0.28857114911079406738 ;  /* 0x3e93bf990b0a7423 */ /* 0x040fe2000001000a */
[----:B------:R-:W-:Y:S01]  /*33b0*/  BAR.SYNC.DEFER_BLOCKING 0x0 ;  /* 0x0000000000007b1d */ /* 0x000fe20000010000 */
[----:B------:R-:W-:Y:S01]  /*33c0*/  FFMA.FTZ R5, R4, R5, 0.28857114911079406738 ;  /* 0x3e93bf9904057423 */ /* 0x000fe20000010005 */
[----:B-1----:R-:W-:Y:S01]  /*33d0*/  FFMA.FTZ R15, R14, R21, -0.16845393180847167969 ;  /* 0xbe2c7f300e0f7423 */ /* 0x002fe20000010015 */
[----:B------:R-:W-:Y:S01]  /*33e0*/  FFMA.FTZ R3, R8, R3, -0.24046532809734344482 ;  /* 0xbe763c8b08037423 */ /* 0x000fe20000010003 */
[C---:B------:R-:W-:Y:S01]  /*33f0*/  FFMA.FTZ R10, R11.reuse, R10, -0.36067417263984680176 ;  /* 0xbeb8aa490b0a7423 */ /* 0x040fe2000001000a */
[----:B------:R-:W-:Y:S01]  /*3400*/  FFMA.FTZ R5, R4, R5, -0.36067417263984680176 ;  /* 0xbeb8aa4904057423 */ /* 0x000fe20000010005 */
[----:B------:R-:W-:Y:S01]  /*3410*/  FFMA.FTZ R15, R14, R15, 0.1716887056827545166 ;  /* 0x3e2fcf2a0e0f7423 */ /* 0x000fe2000001000f */
[----:B------:R-:W-:Y:S01]  /*3420*/  FFMA.FTZ R3, R8, R3, 0.28857114911079406738 ;  /* 0x3e93bf9908037423 */ /* 0x000fe20000010003 */
[----:B------:R-:W-:Y:S01]  /*3430*/  FFMA.FTZ R10, R11, R10, 0.48089820146560668945 ;  /* 0x3ef6384a0b0a7423 */ /* 0x000fe2000001000a */
[----:B--2---:R-:W-:-:S02]  /*3440*/  IMAD R17, R24, 0x8, R16 ;  /* 0x0000000818117824 */ /* 0x004fc400078e0210 */
[----:B------:R-:W-:Y:S01]  /*3450*/  FFMA.FTZ R15, R14, R15, -0.17900948226451873779 ;  /* 0xbe374e430e0f7423 */ /* 0x000fe2000001000f */
[----:B------:R-:W-:Y:S01]  /*3460*/  FFMA.FTZ R3, R8, R3, -0.36067417263984680176 ;  /* 0xbeb8aa4908037423 */ /* 0x000fe20000010003 */
[C---:B------:R-:W-:Y:S01]  /*3470*/  FFMA.FTZ R10, R11.reuse, R10, -0.72134751081466674805 ;  /* 0xbf38aa3b0b0a7423 */ /* 0x040fe2000001000a */
[----:B------:R-:W-:Y:S02]  /*3480*/  IMAD R18, R24, 0x8, R17 ;  /* 0x0000000818127824 */ /* 0x000fe400078e0211 */
[----:B------:R-:W-:Y:S01]  /*3490*/  FFMA.FTZ R15, R14, R15, 0.20512372255325317383 ;  /* 0x3e520bf40e0f7423 */ /* 0x000fe2000001000f */
[----:B------:R-:W-:Y:S01]  /*34a0*/  FFMA.FTZ R3, R8, R3, 0.48089820146560668945 ;  /* 0x3ef6384a08037423 */ /* 0x000fe20000010003 */
[C---:B------:R-:W-:Y:S01]  /*34b0*/  FMUL R10, R11.reuse, R10 ;  /* 0x0000000a0b0a7220 */ /* 0x040fe20000400000 */
[----:B------:R-:W-:Y:S01]  /*34c0*/  FFMA.FTZ R5, R4, R5, 0.48089820146560668945 ;  /* 0x3ef6384a04057423 */ /* 0x000fe20000010005 */
[----:B------:R-:W-:Y:S01]  /*34d0*/  FFMA.FTZ R15, R14, R15, -0.24046532809734344482 ;  /* 0xbe763c8b0e0f7423 */ /* 0x000fe2000001000f */
[----:B------:R-:W-:Y:S01]  /*34e0*/  FFMA.FTZ R3, R8, R3, -0.72134751081466674805 ;  /* 0xbf38aa3b08037423 */ /* 0x000fe20000010003 */
[C---:B------:R-:W-:Y:S01]  /*34f0*/  FMUL R10, R11.reuse, R10 ;  /* 0x0000000a0b0a7220 */ /* 0x040fe20000400000 */
[----:B------:R-:W-:Y:S01]  /*3500*/  LEA R19, R24, R18, 0x3 ;  /* 0x0000001218137211 */ /* 0x000fe200078e18ff */
[----:B------:R-:W-:Y:S01]  /*3510*/  FFMA.FTZ R15, R14, R15, 0.28857114911079406738 ;  /* 0x3e93bf990e0f7423 */ /* 0x000fe2000001000f */
[----:B------:R-:W-:Y:S01]  /*3520*/  FMUL R3, R8, R3 ;  /* 0x0000000308037220 */ /* 0x000fe20000400000 */
[----:B------:R-:W-:Y:S01]  /*3530*/  FFMA.FTZ R11, R11, 1.4426950216293334961, R10 ;  /* 0x3fb8aa3b0b0b7823 */ /* 0x000fe2000001000a */
[----:B------:R-:W-:Y:S01]  /*3540*/  FFMA.FTZ R5, R4, R5, -0.72134751081466674805 ;  /* 0xbf38aa3b04057423 */ /* 0x000fe20000010005 */
[----:B------:R-:W-:Y:S01]  /*3550*/  FFMA.FTZ R15, R14, R15, -0.36067417263984680176 ;  /* 0xbeb8aa490e0f7423 */ /* 0x000fe2000001000f */
[----:B------:R-:W-:Y:S01]  /*3560*/  FMUL R3, R8, R3 ;  /* 0x0000000308037220 */ /* 0x000fe20000400000 */
[----:B------:R-:W-:-:S02]  /*3570*/  IMAD R21, R24, 0x8, R19 ;  /* 0x0000000818157824 */ /* 0x000fc400078e0213 */
[----:B------:R-:W-:Y:S01]  /*3580*/  FMUL R5, R4, R5 ;  /* 0x0000000504057220 */ /* 0x000fe20000400000 */
[----:B------:R-:W-:Y:S01]  /*3590*/  FFMA.FTZ R15, R14, R15, 0.48089820146560668945 ;  /* 0x3ef6384a0e0f7423 */ /* 0x000fe2000001000f */
[----:B------:R-:W-:Y:S01]  /*35a0*/  FFMA.FTZ R8, R8, 1.4426950216293334961, R3 ;  /* 0x3fb8aa3b08087823 */ /* 0x000fe20000010003 */
[----:B------:R-:W-:Y:S01]  /*35b0*/  FADD R3, R12, R11 ;  /* 0x0000000b0c037221 */ /* 0x000fe20000000000 */
[----:B------:R-:W-:Y:S01]  /*35c0*/  IMAD R23, R24, 0x8, R21 ;  /* 0x0000000818177824 */ /* 0x000fe200078e0215 */
[----:B------:R-:W1:Y:S01]  /*35d0*/  LDC.64 R10, c[0x0][0x398] ;  /* 0x0000e600ff0a7b82 */ /* 0x000e620000000a00 */
[----:B------:R-:W-:Y:S01]  /*35e0*/  FFMA.FTZ R15, R14, R15, -0.72134751081466674805 ;  /* 0xbf38aa3b0e0f7423 */ /* 0x000fe2000001000f */
[----:B------:R-:W-:Y:S01]  /*35f0*/  FMUL R5, R4, R5 ;  /* 0x0000000504057220 */ /* 0x000fe20000400000 */
[----:B------:R-:W-:Y:S01]  /*3600*/  IMAD R25, R24, 0x8, R23 ;  /* 0x0000000818197824 */ /* 0x000fe200078e0217 */
[----:B------:R-:W-:Y:S01]  /*3610*/  ISETP.GE.U32.AND P6, PT, R35, 0x7f800000, PT ;  /* 0x7f8000002300780c */ /* 0x000fe20003fc6070 */
[----:B------:R-:W-:Y:S01]  /*3620*/  FMUL R15, R14, R15 ;  /* 0x0000000f0e0f7220 */ /* 0x000fe20000400000 */
[----:B------:R-:W-:Y:S01]  /*3630*/  ISETP.GE.U32.AND P3, PT, R36, 0x7f800000, PT ;  /* 0x7f8000002400780c */ /* 0x000fe20003f66070 */
[----:B------:R-:W-:Y:S01]  /*3640*/  IMAD R27, R24, 0x8, R25 ;  /* 0x00000008181b7824 */ /* 0x000fe200078e0219 */
[----:B------:R-:W2:Y:S01]  /*3650*/  LDS R41, [R6+UR6] ;  /* 0x0000000606297984 */ /* 0x000ea20008000800 */
[----:B------:R-:W-:Y:S01]  /*3660*/  FFMA.FTZ R5, R4, 1.4426950216293334961, R5 ;  /* 0x3fb8aa3b04057823 */ /* 0x000fe20000010005 */
[----:B------:R-:W-:Y:S01]  /*3670*/  FMUL R15, R14, R15 ;  /* 0x0000000f0e0f7220 */ /* 0x000fe20000400000 */
[----:B------:R-:W-:Y:S01]  /*3680*/  @P0 IMAD.MOV.U32 R4, RZ, RZ, 0x7f800000 ;  /* 0x7f800000ff040424 */ /* 0x000fe200078e00ff */
[----:B------:R-:W3:Y:S01]  /*3690*/  LDS R43, [R6+UR6+0x100] ;  /* 0x00010006062b7984 */ /* 0x000ee20008000800 */
[----:B------:R-:W-:Y:S01]  /*36a0*/  LEA R29, R24, R27, 0x3 ;  /* 0x0000001b181d7211 */ /* 0x000fe200078e18ff */
[----:B------:R-:W-:Y:S01]  /*36b0*/  FADD R0, R0, R5 ;  /* 0x0000000500007221 */ /* 0x000fe20000000000 */
[----:B------:R-:W-:Y:S01]  /*36c0*/  FFMA.FTZ R14, R14, 1.4426950216293334961, R15 ;  /* 0x3fb8aa3b0e0e7823 */ /* 0x000fe2000001000f */
[----:B------:R-:W4:Y:S01]  /*36d0*/  LDS R45, [R6+UR6+0x200] ;  /* 0x00020006062d7984 */ /* 0x000f220008000800 */
[----:B------:R-:W-:Y:S01]  /*36e0*/  ISETP.GE.U32.AND P4, PT, R57, 0x7f800000, PT ;  /* 0x7f8000003900780c */ /* 0x000fe20003f86070 */
[----:B------:R-:W-:Y:S01]  /*36f0*/  @P0 FFMA.FTZ R0, R33, R4, +INF ;  /* 0x7f80000021000423 */ /* 0x000fe20000010004 */
[----:B0-----:R-:W-:Y:S01]  /*3700*/  UIMAD UR4, UR7, UR4, URZ ;  /* 0x00000004070472a4 */ /* 0x001fe2000f8e02ff */
[----:B------:R-:W0:Y:S01]  /*3710*/  LDS R47, [R6+UR6+0x300] ;  /* 0x00030006062f7984 */ /* 0x000e220008000800 */
[----:B------:R-:W-:-:S02]  /*3720*/  IMAD R4, R2, UR5, RZ ;  /* 0x0000000502047c24 */ /* 0x000fc4000f8e02ff */
[----:B------:R-:W-:Y:S01]  /*3730*/  FADD R38, R13, R14 ;  /* 0x0000000e0d267221 */ /* 0x000fe20000000000 */
[----:B------:R-:W-:Y:S01]  /*3740*/  IMAD R30, R24, 0x8, R29 ;  /* 0x00000008181e7824 */ /* 0x000fe200078e021d */
[----:B------:R-:W5:Y:S01]  /*3750*/  LDS R49, [R6+UR6+0x400] ;  /* 0x0004000606317984 */ /* 0x000f620008000800 */
[----:B------:R-:W-:Y:S01]  /*3760*/  @P6 MOV R12, 0x7f800000 ;  /* 0x7f800000000c6802 */ /* 0x000fe20000000f00 */
[----:B------:R-:W-:Y:S01]  /*3770*/  USHF.L.U32 UR8, UR4, 0x1, URZ ;  /* 0x0000000104087899 */ /* 0x000fe200080006ff */
[----:B------:R-:W-:Y:S01]  /*3780*/  @P3 IMAD.MOV.U32 R13, RZ, RZ, 0x7f800000 ;  /* 0x7f800000ff0d3424 */ /* 0x000fe200078e00ff */
[----:B------:R-:W0:Y:S01]  /*3790*/  LDS R51, [R6+UR6+0x500] ;  /* 0x0005000606337984 */ /* 0x000e220008000800 */
[----:B------:R-:W-:Y:S02]  /*37a0*/  IMAD.SHL.U32 R5, R4, 0x2, RZ ;  /* 0x0000000204057824 */ /* 0x000fe400078e00ff */
[----:B------:R-:W-:Y:S01]  /*37b0*/  FADD R8, R7, R8 ;  /* 0x0000000807087221 */ /* 0x000fe20000000000 */
[----:B------:R-:W-:Y:S01]  /*37c0*/  IMAD R7, R24, 0x8, R30 ;  /* 0x0000000818077824 */ /* 0x000fe200078e021e */
[----:B------:R-:W0:Y:S01]  /*37d0*/  LDS R53, [R6+UR6+0x600] ;  /* 0x0006000606357984 */ /* 0x000e220008000800 */
[----:B------:R-:W-:Y:S01]  /*37e0*/  UIMAD.WIDE UR4, UR4, 0x2, URZ ;  /* 0x00000002040478a5 */ /* 0x000fe2000f8e02ff */
[----:B------:R-:W-:Y:S01]  /*37f0*/  @P6 FFMA.FTZ R8, R35, R12, +INF ;  /* 0x7f80000023086423 */ /* 0x000fe2000001000c */
[C---:B------:R-:W-:Y:S01]  /*3800*/  FSETP.NEU.AND P0, PT, R36.reuse, RZ, PT ;  /* 0x000000ff2400720b */ /* 0x040fe20003f0d000 */
[----:B------:R-:W0:Y:S01]  /*3810*/  LDS R55, [R6+UR6+0x700] ;  /* 0x0007000606377984 */ /* 0x000e220008000800 */
[----:B------:R-:W-:Y:S01]  /*3820*/  @P3 FFMA.FTZ R3, R36, R13, +INF ;  /* 0x7f80000024033423 */ /* 0x000fe2000001000d */
[----:B------:R-:W-:Y:S01]  /*3830*/  IMAD.HI R4, R4, 0x2, RZ ;  /* 0x0000000204047827 */ /* 0x000fe200078e02ff */
[----:B-1----:R-:W-:-:S02]  /*3840*/  IADD3 R36, P3, P6, R5, UR8, R10 ;  /* 0x0000000805247c10 */ /* 0x002fc4000fe7e00a */
[----:B------:R-:W-:Y:S01]  /*3850*/  @P4 MOV R12, 0x7f800000 ;  /* 0x7f800000000c4802 */ /* 0x000fe20000000f00 */
[----:B------:R-:W-:Y:S01]  /*3860*/  IMAD R31, R24, 0x8, R7 ;  /* 0x00000008181f7824 */ /* 0x000fe200078e0207 */
[----:B------:R-:W-:Y:S01]  /*3870*/  IADD3.X R42, PT, PT, R4, UR5, R11, P3, P6 ;  /* 0x00000005042a7c10 */ /* 0x000fe20009fec40b */
[----:B------:R-:W1:Y:S01]  /*3880*/  LDCU UR4, c[0x0][0x3ec] ;  /* 0x00007d80ff0477ac */ /* 0x000e620008000800 */
[----:B------:R-:W-:Y:S01]  /*3890*/  FSETP.NEU.AND P2, PT, R33, RZ, PT ;  /* 0x000000ff2100720b */ /* 0x000fe20003f4d000 */
[----:B------:R-:W-:Y:S01]  /*38a0*/  IMAD R33, R24, 0x8, R31 ;  /* 0x0000000818217824 */ /* 0x000fe200078e021f */
[----:B------:R-:W-:Y:S01]  /*38b0*/  LEA R4, P3, R16, R36, 0x1 ;  /* 0x0000002410047211 */ /* 0x000fe200078608ff */
[----:B------:R-:W-:Y:S01]  /*38c0*/  @P4 FFMA.FTZ R38, R57, R12, +INF ;  /* 0x7f80000039264423 */ /* 0x000fe2000001000c */
[-C--:B------:R-:W-:Y:S02]  /*38d0*/  LEA R10, P6, R17, R36.reuse, 0x1 ;  /* 0x00000024110a7211 */ /* 0x080fe400078c08ff */
[----:B------:R-:W-:Y:S01]  /*38e0*/  FSETP.NEU.AND P1, PT, R35, RZ, PT ;  /* 0x000000ff2300720b */ /* 0x000fe20003f2d000 */
[----:B------:R-:W-:Y:S01]  /*38f0*/  IMAD R35, R24, 0x8, R33 ;  /* 0x0000000818237824 */ /* 0x000fe200078e0221 */
[----:B------:R-:W-:-:S02]  /*3900*/  LEA R12, P4, R18, R36, 0x1 ;  /* 0x00000024120c7211 */ /* 0x000fc400078808ff */
[----:B------:R-:W-:Y:S01]  /*3910*/  LEA.HI.X.SX32 R5, R16, R42, 0x1, P3 ;  /* 0x0000002a10057211 */ /* 0x000fe200018f0eff */
[C---:B------:R-:W-:Y:S01]  /*3920*/  IMAD R37, R24.reuse, 0x8, R35 ;  /* 0x0000000818257824 */ /* 0x040fe200078e0223 */
[----:B------:R-:W-:Y:S02]  /*3930*/  LEA R14, P3, R19, R36, 0x1 ;  /* 0x00000024130e7211 */ /* 0x000fe400078608ff */
[----:B------:R-:W-:Y:S01]  /*3940*/  LEA.HI.X.SX32 R11, R17, R42, 0x1, P6 ;  /* 0x0000002a110b7211 */ /* 0x000fe200030f0eff */
[----:B------:R-:W-:Y:S01]  /*3950*/  IMAD R39, R24, 0x8, R37 ;  /* 0x0000000818277824 */ /* 0x000fe200078e0225 */
[----:B------:R-:W-:Y:S01]  /*3960*/  LEA R16, P6, R21, R36, 0x1 ;  /* 0x0000002415107211 */ /* 0x000fe200078c08ff */
[----:B--2---:R-:W-:Y:S01]  /*3970*/  STG.E.U16 desc[UR10][R4.64], R41 ;  /* 0x0000002904007986 */ /* 0x004fe2000c10150a */
[----:B------:R-:W-:Y:S01]  /*3980*/  LEA.HI.X.SX32 R13, R18, R42, 0x1, P4 ;  /* 0x0000002a120d7211 */ /* 0x000fe200020f0eff */
[----:B-1----:R-:W-:Y:S01]  /*3990*/  UIMAD UR4, UR7, UR4, URZ ;  /* 0x00000004070472a4 */ /* 0x002fe2000f8e02ff */
[----:B------:R-:W-:Y:S01]  /*39a0*/  LEA R18, P4, R23, R36, 0x1 ;  /* 0x0000002417127211 */ /* 0x000fe200078808ff */
[----:B---3--:R1:W-:Y:S01]  /*39b0*/  STG.E.U16 desc[UR10][R10.64], R43 ;  /* 0x0000002b0a007986 */ /* 0x0083e2000c10150a */
[----:B------:R-:W-:Y:S01]  /*39c0*/  LEA.HI.X.SX32 R15, R19, R42, 0x1, P3 ;  /* 0x0000002a130f7211 */ /* 0x000fe200018f0eff */
[----:B------:R-:W-:Y:S01]  /*39d0*/  USHF.L.U32 UR7, UR4, 0x2, URZ ;  /* 0x0000000204077899 */ /* 0x000fe200080006ff */
[----:B------:R-:W-:Y:S01]  /*39e0*/  LEA R20, P3, R25, R36, 0x1 ;  /* 0x0000002419147211 */ /* 0x000fe200078608ff */
[----:B----4-:R2:W-:Y:S01]  /*39f0*/  STG.E.U16 desc[UR10][R12.64], R45 ;  /* 0x0000002d0c007986 */ /* 0x0105e2000c10150a */
[----:B------:R-:W-:Y:S01]  /*3a00*/  LEA.HI.X.SX32 R17, R21, R42, 0x1, P6 ;  /* 0x0000002a15117211 */ /* 0x000fe200030f0eff */
[----:B------:R-:W-:Y:S01]  /*3a10*/  UIMAD.WIDE UR4, UR4, 0x4, URZ ;  /* 0x00000004040478a5 */ /* 0x000fe2000f8e02ff */
[----:B------:R-:W-:Y:S01]  /*3a20*/  LEA R22, P6, R27, R36, 0x1 ;  /* 0x000000241b167211 */ /* 0x000fe200078c08ff */
[----:B0-----:R0:W-:Y:S01]  /*3a30*/  STG.E.U16 desc[UR10][R14.64], R47 ;  /* 0x0000002f0e007986 */ /* 0x0011e2000c10150a */
[----:B------:R-:W-:-:S02]  /*3a40*/  LEA.HI.X.SX32 R19, R23, R42, 0x1, P4 ;  /* 0x0000002a17137211 */ /* 0x000fc400020f0eff */
[----:B------:R-:W-:Y:S01]  /*3a50*/  LEA R24, P4, R29, R36, 0x1 ;  /* 0x000000241d187211 */ /* 0x000fe200078808ff */
[----:B-----5:R3:W-:Y:S01]  /*3a60*/  STG.E.U16 desc[UR10][R16.64], R49 ;  /* 0x0000003110007986 */ /* 0x0207e2000c10150a */
[----:B------:R-:W-:Y:S01]  /*3a70*/  LEA.HI.X.SX32 R21, R25, R42, 0x1, P3 ;  /* 0x0000002a19157211 */ /* 0x000fe200018f0eff */
[----:B-1----:R-:W1:Y:S01]  /*3a80*/  LDC.64 R10, c[0x0][0x3a0] ;  /* 0x0000e800ff0a7b82 */ /* 0x002e620000000a00 */
[----:B------:R-:W-:Y:S01]  /*3a90*/  LEA R26, P3, R30, R36, 0x1 ;  /* 0x000000241e1a7211 */ /* 0x000fe200078608ff */
[----:B------:R4:W-:Y:S01]  /*3aa0*/  STG.E.U16 desc[UR10][R18.64], R51 ;  /* 0x0000003312007986 */ /* 0x0009e2000c10150a */
[----:B------:R-:W-:Y:S02]  /*3ab0*/  LEA.HI.X.SX32 R23, R27, R42, 0x1, P6 ;  /* 0x0000002a1b177211 */ /* 0x000fe400030f0eff */
[----:B------:R-:W-:Y:S01]  /*3ac0*/  LEA R28, P6, R7, R36, 0x1 ;  /* 0x00000024071c7211 */ /* 0x000fe200078c08ff */
[----:B------:R-:W-:Y:S01]  /*3ad0*/  STG.E.U16 desc[UR10][R20.64], R53 ;  /* 0x0000003514007986 */ /* 0x000fe2000c10150a */
[----:B------:R-:W-:-:S02]  /*3ae0*/  LEA.HI.X.SX32 R25, R29, R42, 0x1, P4 ;  /* 0x0000002a1d197211 */ /* 0x000fc400020f0eff */
[----:B------:R-:W-:Y:S01]  /*3af0*/  LEA R6, P4, R31, R36, 0x1 ;  /* 0x000000241f067211 */ /* 0x000fe200078808ff */
[----:B------:R-:W-:Y:S01]  /*3b00*/  STG.E.U16 desc[UR10][R22.64], R55 ;  /* 0x0000003716007986 */ /* 0x000fe2000c10150a */
[----:B------:R-:W-:Y:S02]  /*3b10*/  LEA.HI.X.SX32 R27, R30, R42, 0x1, P3 ;  /* 0x0000002a1e1b7211 */ /* 0x000fe400018f0eff */
[----:B------:R-:W-:Y:S02]  /*3b20*/  LEA R30, P3, R33, R36, 0x1 ;  /* 0x00000024211e7211 */ /* 0x000fe400078608ff */
[----:B------:R-:W-:Y:S02]  /*3b30*/  LEA.HI.X.SX32 R29, R7, R42, 0x1, P6 ;  /* 0x0000002a071d7211 */ /* 0x000fe400030f0eff */
[----:B------:R-:W-:Y:S02]  /*3b40*/  PRMT R5, R41, 0x7632, R5 ;  /* 0x0000763229057816 */ /* 0x000fe40000000005 */
[----:B------:R-:W-:-:S02]  /*3b50*/  LEA R32, P6, R35, R36, 0x1 ;  /* 0x0000002423207211 */ /* 0x000fc400078c08ff */
[----:B------:R-:W-:Y:S01]  /*3b60*/  LEA.HI.X.SX32 R7, R31, R42, 0x1, P4 ;  /* 0x0000002a1f077211 */ /* 0x000fe200020f0eff */
[----:B------:R5:W-:Y:S01]  /*3b70*/  STG.E.U16 desc[UR10][R24.64], R5 ;  /* 0x0000000518007986 */ /* 0x000be2000c10150a */
[----:B--2---:R-:W-:Y:S02]  /*3b80*/  PRMT R13, R43, 0x7632, R13 ;  /* 0x000076322b0d7816 */ /* 0x004fe4000000000d */
[----:B------:R-:W-:Y:S02]  /*3b90*/  LEA R34, P4, R37, R36, 0x1 ;  /* 0x0000002425227211 */ /* 0x000fe400078808ff */
[----:B------:R-:W-:Y:S01]  /*3ba0*/  LEA.HI.X.SX32 R31, R33, R42, 0x1, P3 ;  /* 0x0000002a211f7211 */ /* 0x000fe200018f0eff */
[----:B------:R-:W-:Y:S01]  /*3bb0*/  STG.E.U16 desc[UR10][R26.64], R13 ;  /* 0x0000000d1a007986 */ /* 0x000fe2000c10150a */
[----:B------:R-:W-:Y:S02]  /*3bc0*/  PRMT R4, R45, 0x7632, R4 ;  /* 0x000076322d047816 */ /* 0x000fe40000000004 */
[----:B------:R-:W-:-:S02]  /*3bd0*/  LEA R36, P3, R39, R36, 0x1 ;  /* 0x0000002427247211 */ /* 0x000fc400078608ff */
[----:B0-----:R-:W-:Y:S01]  /*3be0*/  PRMT R15, R47, 0x7632, R15 ;  /* 0x000076322f0f7816 */ /* 0x001fe2000000000f */
[----:B------:R0:W-:Y:S01]  /*3bf0*/  STG.E.U16 desc[UR10][R28.64], R4 ;  /* 0x000000041c007986 */ /* 0x0001e2000c10150a */
[----:B---3--:R-:W-:Y:S02]  /*3c00*/  PRMT R49, R49, 0x7632, R49 ;  /* 0x0000763231317816 */ /* 0x008fe40000000031 */
[-C--:B------:R-:W-:Y:S01]  /*3c10*/  LEA.HI.X.SX32 R33, R35, R42.reuse, 0x1, P6 ;  /* 0x0000002a23217211 */ /* 0x080fe200030f0eff */
[----:B------:R2:W-:Y:S01]  /*3c20*/  STG.E.U16 desc[UR10][R6.64], R15 ;  /* 0x0000000f06007986 */ /* 0x0005e2000c10150a */
[----:B------:R-:W-:Y:S02]  /*3c30*/  PRMT R16, R51, 0x7632, R16 ;  /* 0x0000763233107816 */ /* 0x000fe40000000010 */
[----:B------:R-:W-:Y:S01]  /*3c40*/  LEA.HI.X.SX32 R35, R37, R42, 0x1, P4 ;  /* 0x0000002a25237211 */ /* 0x000fe200020f0eff */
[----:B------:R3:W-:Y:S01]  /*3c50*/  STG.E.U16 desc[UR10][R30.64], R49 ;  /* 0x000000311e007986 */ /* 0x0007e2000c10150a */
[----:B------:R-:W-:-:S02]  /*3c60*/  PRMT R17, R53, 0x7632, R17 ;  /* 0x0000763235117816 */ /* 0x000fc40000000011 */
[----:B------:R-:W-:Y:S01]  /*3c70*/  LEA.HI.X.SX32 R37, R39, R42, 0x1, P3 ;  /* 0x0000002a27257211 */ /* 0x000fe200018f0eff */
[----:B------:R3:W-:Y:S01]  /*3c80*/  STG.E.U16 desc[UR10][R32.64], R16 ;  /* 0x0000001020007986 */ /* 0x0007e2000c10150a */
[----:B----4-:R-:W-:Y:S02]  /*3c90*/  PRMT R18, R55, 0x7632, R18 ;  /* 0x0000763237127816 */ /* 0x010fe40000000012 */
[----:B------:R-:W-:Y:S01]  /*3ca0*/  FSETP.NEU.AND P6, PT, R57, RZ, PT ;  /* 0x000000ff3900720b */ /* 0x000fe20003fcd000 */
[----:B------:R3:W-:Y:S01]  /*3cb0*/  STG.E.U16 desc[UR10][R34.64], R17 ;  /* 0x0000001122007986 */ /* 0x0007e2000c10150a */
[----:B-----5:R-:W-:Y:S02]  /*3cc0*/  FSEL R5, R0, -INF , P2 ;  /* 0xff80000000057808 */ /* 0x020fe40001000000 */
[----:B------:R-:W-:Y:S01]  /*3cd0*/  FSEL R0, R3, -INF , P0 ;  /* 0xff80000003007808 */ /* 0x000fe20000000000 */
[----:B------:R3:W-:Y:S01]  /*3ce0*/  STG.E.U16 desc[UR10][R36.64], R18 ;  /* 0x0000001224007986 */ /* 0x0007e2000c10150a */
[----:B------:R-:W-:Y:S01]  /*3cf0*/  FSEL R8, R8, -INF , P1 ;  /* 0xff80000008087808 */ /* 0x000fe20000800000 */
[----:B0-----:R-:W-:Y:S01]  /*3d00*/  FFMA R4, R5, 0.69314718246459960938, R106 ;  /* 0x3f31721805047823 */ /* 0x001fe2000000006a */
[----:B------:R-:W-:Y:S01]  /*3d10*/  FSEL R3, R38, -INF , P6 ;  /* 0xff80000026037808 */ /* 0x000fe20003000000 */
[----:B--2---:R-:W-:Y:S01]  /*3d20*/  FFMA R6, R0, 0.69314718246459960938, R107 ;  /* 0x3f31721800067823 */ /* 0x004fe2000000006b */
[----:B------:R-:W-:Y:S01]  /*3d30*/  LEA R9, R9, UR6, 0x2 ;  /* 0x0000000609097c11 */ /* 0x000fe2000f8e10ff */
[----:B------:R-:W-:Y:S01]  /*3d40*/  FFMA R5, R8, 0.69314718246459960938, R105 ;  /* 0x3f31721808057823 */ /* 0x000fe20000000069 */
[----:B------:R-:W-:-:S04]  /*3d50*/  IMAD.HI R0, R2, 0x4, RZ ;  /* 0x0000000402007827 */ /* 0x000fc800078e02ff */
[----:B------:R-:W-:Y:S01]  /*3d60*/  FFMA R7, R3, 0.69314718246459960938, R104 ;  /* 0x3f31721803077823 */ /* 0x000fe20000000068 */
[----:B------:R-:W-:Y:S01]  /*3d70*/  BAR.SYNC.DEFER_BLOCKING 0x0 ;  /* 0x0000000000007b1d */ /* 0x000fe20000010000 */
[----:B------:R-:W-:-:S05]  /*3d80*/  IMAD.SHL.U32 R3, R2, 0x4, RZ ;  /* 0x0000000402037824 */ /* 0x000fca00078e00ff */
[----:B-1----:R-:W-:-:S04]  /*3d90*/  IADD3 R2, P0, P1, R3, UR7, R10 ;  /* 0x0000000703027c10 */ /* 0x002fc8000f91e00a */
[----:B------:R-:W-:Y:S01]  /*3da0*/  IADD3.X R3, PT, PT, R0, UR5, R11, P0, P1 ;  /* 0x0000000500037c10 */ /* 0x000fe200087e240b */
[----:B------:R3:W-:Y:S01]  /*3db0*/  STS.128 [R9], R4 ;  /* 0x0000000409007388 */ /* 0x0007e20000000c00 */
[----:B------:R-:W-:Y:S06]  /*3dc0*/  BAR.SYNC.DEFER_BLOCKING 0x0 ;  /* 0x0000000000007b1d */ /* 0x000fec0000010000 */
[----:B------:R-:W-:Y:S05]  /*3dd0*/  @P5 EXIT ;  /* 0x000000000000594d */ /* 0x000fea0003800000 */
[----:B---3--:R-:W0:Y:S04]  /*3de0*/  LDS R5, [R40] ;  /* 0x0000000028057984 */ /* 0x008e280000000800 */
[----:B0-----:R-:W-:Y:S01]  /*3df0*/  STG.E desc[UR10][R2.64], R5 ;  /* 0x0000000502007986 */ /* 0x001fe2000c10190a */
[----:B------:R-:W-:Y:S05]  /*3e00*/  EXIT ;  /* 0x000000000000794d */ /* 0x000fea0003800000 */
.L_x_2:
[----:B------:R-:W-:-:S00]  /*3e10*/  BRA `(.L_x_2) ;  /* 0xfffffffc00fc7947 */ /* 0x000fc0000383ffff */
[----:B------:R-:W-:-:S00]  /*3e20*/  NOP ;  /* 0x0000000000007918 */ /* 0x000fc00000000000 */
        /* <DEDUP_REMOVED lines=13> */
.L_x_3:


//--------------------- .nv.global.init           --------------------------
	.section	.nv.global.init,"aw",@progbits
.nv.global.init:
	.type		_$_str,@object
	.size		_$_str,(.L_0 - _$_str)
_$_str:
        /*0000*/ 	.byte	0x5f, 0x5f, 0x43, 0x55, 0x44, 0x41, 0x5f, 0x46, 0x54, 0x5a, 0x00
.L_0:


//--------------------- .nv.shared.attn_fwd       --------------------------
	.section	.nv.shared.attn_fwd,"aw",@nobits
	.sectionflags	@""
	.align	16
	.zero		1024


//--------------------- .nv.shared.reserved.0     --------------------------
	.section	.nv.shared.reserved.0,"aw",@nobits
	.weak		__nv_reservedSMEM_offset_0_alias
	.size		__nv_reservedSMEM_offset_0_alias, 0, 64
	.other		__nv_reservedSMEM_offset_0_alias,@"STO_CUDA_RESERVED_SHARED STV_DEFAULT"
__nv_reservedSMEM_offset_0_alias:
	.zero		0
	.zero		64


//--------------------- .nv.constant0.attn_fwd    --------------------------
	.section	.nv.constant0.attn_fwd,"a",@progbits
	.sectionflags	@""
	.align	4
.nv.constant0.attn_fwd:
	.zero		1032


//--------------------- SYMBOLS --------------------------

	.type		.nv.reservedSmem.offset0,@object
	.size		.nv.reservedSmem.offset0,0x4
	.type		.nv.reservedSmem.cap,@object
	.size		.nv.reservedSmem.cap,0x4
